//
// Generated by NVIDIA NVVM Compiler
//
// Compiler Build ID: CL-36424714
// Cuda compilation tools, release 13.0, V13.0.88
// Based on NVVM 20.0.0
//

.version 9.0
.target sm_100
.address_size 64

	// .globl	_Z8gpu_warmv
.extern .shared .align 16 .b8 shareAB[];

.visible .entry _Z8gpu_warmv()
{


	ret;

}
	// .globl	_Z15gpu_merge_basicPfiS_iS_
.visible .entry _Z15gpu_merge_basicPfiS_iS_(
	.param .u64 .ptr .align 1 _Z15gpu_merge_basicPfiS_iS__param_0,
	.param .u32 _Z15gpu_merge_basicPfiS_iS__param_1,
	.param .u64 .ptr .align 1 _Z15gpu_merge_basicPfiS_iS__param_2,
	.param .u32 _Z15gpu_merge_basicPfiS_iS__param_3,
	.param .u64 .ptr .align 1 _Z15gpu_merge_basicPfiS_iS__param_4
)
{
	.reg .pred 	%p<52>;
	.reg .b32 	%r<147>;
	.reg .b32 	%f<25>;
	.reg .b64 	%rd<88>;

	ld.param.u64 	%rd25, [_Z15gpu_merge_basicPfiS_iS__param_0];
	ld.param.u32 	%r70, [_Z15gpu_merge_basicPfiS_iS__param_1];
	ld.param.u64 	%rd26, [_Z15gpu_merge_basicPfiS_iS__param_2];
	ld.param.u32 	%r71, [_Z15gpu_merge_basicPfiS_iS__param_3];
	ld.param.u64 	%rd27, [_Z15gpu_merge_basicPfiS_iS__param_4];
	cvta.to.global.u64 	%rd1, %rd27;
	cvta.to.global.u64 	%rd2, %rd26;
	cvta.to.global.u64 	%rd3, %rd25;
	mov.u32 	%r72, %ntid.x;
	mov.u32 	%r73, %ctaid.x;
	mov.u32 	%r74, %tid.x;
	mad.lo.s32 	%r75, %r72, %r73, %r74;
	add.s32 	%r76, %r71, %r70;
	mov.u32 	%r77, %nctaid.x;
	mul.lo.s32 	%r78, %r72, %r77;
	div.u32 	%r79, %r76, %r78;
	cvt.rn.f32.u32 	%f1, %r79;
	cvt.rzi.s32.f32 	%r80, %f1;
	mul.lo.s32 	%r1, %r80, %r75;
	add.s32 	%r81, %r1, %r80;
	min.s32 	%r2, %r81, %r76;
	min.s32 	%r120, %r1, %r70;
	sub.s32 	%r121, %r1, %r120;
	setp.lt.s32 	%p3, %r1, %r71;
	sub.s32 	%r82, %r1, %r71;
	selp.b32 	%r122, 0, %r82, %p3;
	setp.lt.s32 	%p4, %r1, %r70;
	sub.s32 	%r83, %r1, %r70;
	selp.b32 	%r123, 0, %r83, %p4;
$L__BB1_1:
	mov.u32 	%r10, %r120;
	mov.u32 	%r9, %r121;
	setp.lt.s32 	%p5, %r10, 1;
	setp.ge.s32 	%p6, %r9, %r71;
	or.pred  	%p7, %p5, %p6;
	@%p7 bra 	$L__BB1_4;
	add.s32 	%r84, %r10, -1;
	mul.wide.u32 	%rd28, %r84, 4;
	add.s64 	%rd29, %rd3, %rd28;
	ld.global.f32 	%f2, [%rd29];
	mul.wide.s32 	%rd30, %r9, 4;
	add.s64 	%rd31, %rd2, %rd30;
	ld.global.f32 	%f3, [%rd31];
	setp.leu.f32 	%p8, %f2, %f3;
	@%p8 bra 	$L__BB1_4;
	sub.s32 	%r89, %r10, %r122;
	add.s32 	%r90, %r89, 1;
	shr.s32 	%r91, %r90, 1;
	add.s32 	%r121, %r91, %r9;
	sub.s32 	%r120, %r10, %r91;
	mov.pred 	%p50, 0;
	mov.u32 	%r123, %r9;
	bra.uni 	$L__BB1_7;
$L__BB1_4:
	setp.lt.s32 	%p10, %r9, 1;
	setp.ge.s32 	%p11, %r10, %r70;
	mov.pred 	%p50, -1;
	or.pred  	%p12, %p10, %p11;
	mov.u32 	%r120, %r10;
	mov.u32 	%r121, %r9;
	@%p12 bra 	$L__BB1_7;
	add.s32 	%r85, %r9, -1;
	mul.wide.u32 	%rd32, %r85, 4;
	add.s64 	%rd33, %rd2, %rd32;
	ld.global.f32 	%f4, [%rd33];
	mul.wide.s32 	%rd34, %r10, 4;
	add.s64 	%rd35, %rd3, %rd34;
	ld.global.f32 	%f5, [%rd35];
	setp.ltu.f32 	%p14, %f4, %f5;
	mov.u32 	%r120, %r10;
	mov.u32 	%r121, %r9;
	@%p14 bra 	$L__BB1_7;
	sub.s32 	%r86, %r9, %r123;
	add.s32 	%r87, %r86, 1;
	shr.s32 	%r88, %r87, 1;
	add.s32 	%r120, %r88, %r10;
	sub.s32 	%r121, %r9, %r88;
	mov.pred 	%p50, 0;
	mov.u32 	%r122, %r10;
$L__BB1_7:
	not.pred 	%p17, %p50;
	@%p17 bra 	$L__BB1_1;
	min.s32 	%r128, %r2, %r70;
	sub.s32 	%r129, %r2, %r128;
	setp.lt.s32 	%p18, %r2, %r71;
	sub.s32 	%r92, %r2, %r71;
	selp.b32 	%r130, 0, %r92, %p18;
	setp.lt.s32 	%p19, %r2, %r70;
	sub.s32 	%r93, %r2, %r70;
	selp.b32 	%r131, 0, %r93, %p19;
$L__BB1_9:
	mov.u32 	%r26, %r128;
	mov.u32 	%r25, %r129;
	setp.lt.s32 	%p20, %r26, 1;
	setp.ge.s32 	%p21, %r25, %r71;
	or.pred  	%p22, %p20, %p21;
	@%p22 bra 	$L__BB1_12;
	add.s32 	%r94, %r26, -1;
	mul.wide.u32 	%rd36, %r94, 4;
	add.s64 	%rd37, %rd3, %rd36;
	ld.global.f32 	%f6, [%rd37];
	mul.wide.s32 	%rd38, %r25, 4;
	add.s64 	%rd39, %rd2, %rd38;
	ld.global.f32 	%f7, [%rd39];
	setp.leu.f32 	%p23, %f6, %f7;
	@%p23 bra 	$L__BB1_12;
	sub.s32 	%r99, %r26, %r130;
	add.s32 	%r100, %r99, 1;
	shr.s32 	%r101, %r100, 1;
	add.s32 	%r129, %r101, %r25;
	sub.s32 	%r128, %r26, %r101;
	mov.pred 	%p51, 0;
	mov.u32 	%r131, %r25;
	bra.uni 	$L__BB1_15;
$L__BB1_12:
	setp.lt.s32 	%p25, %r25, 1;
	setp.ge.s32 	%p26, %r26, %r70;
	mov.pred 	%p51, -1;
	or.pred  	%p27, %p25, %p26;
	mov.u32 	%r128, %r26;
	mov.u32 	%r129, %r25;
	@%p27 bra 	$L__BB1_15;
	add.s32 	%r95, %r25, -1;
	mul.wide.u32 	%rd40, %r95, 4;
	add.s64 	%rd41, %rd2, %rd40;
	ld.global.f32 	%f8, [%rd41];
	mul.wide.s32 	%rd42, %r26, 4;
	add.s64 	%rd43, %rd3, %rd42;
	ld.global.f32 	%f9, [%rd43];
	setp.ltu.f32 	%p29, %f8, %f9;
	mov.u32 	%r128, %r26;
	mov.u32 	%r129, %r25;
	@%p29 bra 	$L__BB1_15;
	sub.s32 	%r96, %r25, %r131;
	add.s32 	%r97, %r96, 1;
	shr.s32 	%r98, %r97, 1;
	add.s32 	%r128, %r98, %r26;
	sub.s32 	%r129, %r25, %r98;
	mov.pred 	%p51, 0;
	mov.u32 	%r130, %r26;
$L__BB1_15:
	not.pred 	%p32, %p51;
	@%p32 bra 	$L__BB1_9;
	sub.s32 	%r35, %r1, %r120;
	sub.s32 	%r36, %r128, %r120;
	add.s32 	%r103, %r35, %r128;
	sub.s32 	%r37, %r2, %r103;
	min.s32 	%r104, %r36, %r37;
	setp.lt.s32 	%p33, %r104, 1;
	mov.b32 	%r135, 0;
	mov.u32 	%r136, %r135;
	mov.u32 	%r137, %r135;
	@%p33 bra 	$L__BB1_19;
	mul.wide.s32 	%rd44, %r1, 4;
	add.s64 	%rd4, %rd1, %rd44;
	mul.wide.s32 	%rd45, %r35, 4;
	add.s64 	%rd5, %rd2, %rd45;
	mul.wide.s32 	%rd46, %r120, 4;
	add.s64 	%rd6, %rd3, %rd46;
	mov.b32 	%r137, 0;
	mov.u32 	%r136, %r137;
	mov.u32 	%r135, %r137;
$L__BB1_18:
	mul.wide.u32 	%rd47, %r135, 4;
	add.s64 	%rd48, %rd6, %rd47;
	ld.global.f32 	%f10, [%rd48];
	mul.wide.u32 	%rd49, %r136, 4;
	add.s64 	%rd50, %rd5, %rd49;
	ld.global.f32 	%f12, [%rd50];
	setp.gtu.f32 	%p34, %f10, %f12;
	setp.le.f32 	%p35, %f10, %f12;
	selp.u32 	%r106, 1, 0, %p35;
	add.s32 	%r135, %r135, %r106;
	selp.u32 	%r107, 1, 0, %p34;
	add.s32 	%r136, %r136, %r107;
	selp.f32 	%f14, %f10, %f12, %p35;
	mul.wide.u32 	%rd51, %r137, 4;
	add.s64 	%rd52, %rd4, %rd51;
	st.global.f32 	[%rd52], %f14;
	add.s32 	%r137, %r137, 1;
	setp.lt.s32 	%p36, %r135, %r36;
	setp.lt.s32 	%p37, %r136, %r37;
	and.pred  	%p38, %p36, %p37;
	@%p38 bra 	$L__BB1_18;
$L__BB1_19:
	setp.eq.s32 	%p39, %r135, %r36;
	@%p39 bra 	$L__BB1_27;
	setp.ge.s32 	%p40, %r135, %r36;
	@%p40 bra 	$L__BB1_34;
	add.s32 	%r47, %r135, %r120;
	sub.s32 	%r108, %r128, %r47;
	and.b32  	%r48, %r108, 3;
	setp.eq.s32 	%p41, %r48, 0;
	@%p41 bra 	$L__BB1_24;
	mul.wide.s32 	%rd53, %r1, 4;
	mul.wide.u32 	%rd54, %r137, 4;
	add.s64 	%rd55, %rd53, %rd54;
	add.s64 	%rd84, %rd1, %rd55;
	mul.wide.u32 	%rd56, %r135, 4;
	add.s64 	%rd57, %rd3, %rd56;
	mul.wide.s32 	%rd58, %r120, 4;
	add.s64 	%rd83, %rd57, %rd58;
	neg.s32 	%r138, %r48;
	add.s32 	%r137, %r137, %r48;
	add.s32 	%r135, %r135, %r48;
$L__BB1_23:
	.pragma "nounroll";
	ld.global.f32 	%f15, [%rd83];
	st.global.f32 	[%rd84], %f15;
	add.s64 	%rd84, %rd84, 4;
	add.s64 	%rd83, %rd83, 4;
	add.s32 	%r138, %r138, 1;
	setp.ne.s32 	%p42, %r138, 0;
	@%p42 bra 	$L__BB1_23;
$L__BB1_24:
	sub.s32 	%r109, %r47, %r128;
	setp.gt.u32 	%p43, %r109, -4;
	@%p43 bra 	$L__BB1_34;
	mul.wide.s32 	%rd59, %r120, 4;
	add.s64 	%rd60, %rd3, %rd59;
	add.s64 	%rd13, %rd60, 8;
	mul.wide.s32 	%rd61, %r1, 4;
	mul.wide.u32 	%rd62, %r137, 4;
	add.s64 	%rd63, %rd61, %rd62;
	add.s64 	%rd64, %rd63, %rd1;
	add.s64 	%rd87, %rd64, 8;
$L__BB1_26:
	mul.wide.s32 	%rd65, %r135, 4;
	add.s64 	%rd66, %rd13, %rd65;
	ld.global.f32 	%f16, [%rd66+-8];
	st.global.f32 	[%rd87+-8], %f16;
	ld.global.f32 	%f17, [%rd66+-4];
	st.global.f32 	[%rd87+-4], %f17;
	ld.global.f32 	%f18, [%rd66];
	st.global.f32 	[%rd87], %f18;
	ld.global.f32 	%f19, [%rd66+4];
	st.global.f32 	[%rd87+4], %f19;
	add.s32 	%r135, %r135, 4;
	add.s64 	%rd87, %rd87, 16;
	setp.lt.s32 	%p44, %r135, %r36;
	@%p44 bra 	$L__BB1_26;
	bra.uni 	$L__BB1_34;
$L__BB1_27:
	setp.ge.s32 	%p45, %r136, %r37;
	@%p45 bra 	$L__BB1_34;
	add.s32 	%r110, %r1, %r136;
	add.s32 	%r56, %r2, %r120;
	add.s32 	%r111, %r110, %r128;
	sub.s32 	%r112, %r56, %r111;
	and.b32  	%r57, %r112, 3;
	setp.eq.s32 	%p46, %r57, 0;
	mov.u32 	%r144, %r136;
	@%p46 bra 	$L__BB1_31;
	mul.wide.s32 	%rd67, %r1, 4;
	mul.wide.u32 	%rd68, %r137, 4;
	add.s64 	%rd69, %rd67, %rd68;
	add.s64 	%rd85, %rd1, %rd69;
	add.s64 	%rd70, %rd2, %rd67;
	mul.wide.s32 	%rd71, %r120, 4;
	sub.s64 	%rd16, %rd70, %rd71;
	neg.s32 	%r141, %r57;
	add.s32 	%r137, %r137, %r57;
	mov.u32 	%r144, %r136;
$L__BB1_30:
	.pragma "nounroll";
	mul.wide.s32 	%rd72, %r144, 4;
	add.s64 	%rd73, %rd16, %rd72;
	ld.global.f32 	%f20, [%rd73];
	st.global.f32 	[%rd85], %f20;
	add.s32 	%r144, %r144, 1;
	add.s64 	%rd85, %rd85, 4;
	add.s32 	%r141, %r141, 1;
	setp.ne.s32 	%p47, %r141, 0;
	@%p47 bra 	$L__BB1_30;
$L__BB1_31:
	sub.s32 	%r113, %r1, %r56;
	add.s32 	%r114, %r136, %r128;
	add.s32 	%r115, %r113, %r114;
	setp.gt.u32 	%p48, %r115, -4;
	@%p48 bra 	$L__BB1_34;
	mul.wide.s32 	%rd74, %r1, 4;
	add.s64 	%rd75, %rd74, %rd2;
	mul.wide.s32 	%rd76, %r120, 4;
	sub.s64 	%rd77, %rd75, %rd76;
	add.s64 	%rd19, %rd77, 8;
	mul.wide.u32 	%rd78, %r137, 4;
	add.s64 	%rd79, %rd74, %rd78;
	add.s64 	%rd80, %rd79, %rd1;
	add.s64 	%rd86, %rd80, 8;
$L__BB1_33:
	mul.wide.s32 	%rd81, %r144, 4;
	add.s64 	%rd82, %rd19, %rd81;
	ld.global.f32 	%f21, [%rd82+-8];
	st.global.f32 	[%rd86+-8], %f21;
	ld.global.f32 	%f22, [%rd82+-4];
	st.global.f32 	[%rd86+-4], %f22;
	ld.global.f32 	%f23, [%rd82];
	st.global.f32 	[%rd86], %f23;
	ld.global.f32 	%f24, [%rd82+4];
	st.global.f32 	[%rd86+4], %f24;
	add.s32 	%r144, %r144, 4;
	add.s64 	%rd86, %rd86, 16;
	setp.lt.s32 	%p49, %r144, %r37;
	@%p49 bra 	$L__BB1_33;
$L__BB1_34:
	ret;

}
	// .globl	_Z15gpu_merge_tiledPfiS_iS_i
.visible .entry _Z15gpu_merge_tiledPfiS_iS_i(
	.param .u64 .ptr .align 1 _Z15gpu_merge_tiledPfiS_iS_i_param_0,
	.param .u32 _Z15gpu_merge_tiledPfiS_iS_i_param_1,
	.param .u64 .ptr .align 1 _Z15gpu_merge_tiledPfiS_iS_i_param_2,
	.param .u32 _Z15gpu_merge_tiledPfiS_iS_i_param_3,
	.param .u64 .ptr .align 1 _Z15gpu_merge_tiledPfiS_iS_i_param_4,
	.param .u32 _Z15gpu_merge_tiledPfiS_iS_i_param_5
)
{
	.reg .pred 	%p<107>;
	.reg .b32 	%r<317>;
	.reg .b32 	%f<38>;
	.reg .b64 	%rd<53>;

	ld.param.u64 	%rd12, [_Z15gpu_merge_tiledPfiS_iS_i_param_0];
	ld.param.u32 	%r151, [_Z15gpu_merge_tiledPfiS_iS_i_param_1];
	ld.param.u64 	%rd13, [_Z15gpu_merge_tiledPfiS_iS_i_param_2];
	ld.param.u32 	%r152, [_Z15gpu_merge_tiledPfiS_iS_i_param_3];
	ld.param.u32 	%r153, [_Z15gpu_merge_tiledPfiS_iS_i_param_5];
	cvta.to.global.u64 	%rd1, %rd13;
	cvta.to.global.u64 	%rd2, %rd12;
	mov.u32 	%r154, %ctaid.x;
	add.s32 	%r155, %r152, %r151;
	mov.u32 	%r156, %nctaid.x;
	div.u32 	%r157, %r155, %r156;
	cvt.rn.f32.u32 	%f1, %r157;
	cvt.rzi.s32.f32 	%r158, %f1;
	mul.lo.s32 	%r1, %r158, %r154;
	add.s32 	%r159, %r1, %r158;
	min.u32 	%r2, %r159, %r155;
	bar.sync 	0;
	min.s32 	%r263, %r1, %r151;
	sub.s32 	%r264, %r1, %r263;
	setp.lt.s32 	%p6, %r1, %r152;
	sub.s32 	%r160, %r1, %r152;
	selp.b32 	%r265, 0, %r160, %p6;
	setp.lt.s32 	%p7, %r1, %r151;
	sub.s32 	%r161, %r1, %r151;
	selp.b32 	%r266, 0, %r161, %p7;
$L__BB2_1:
	mov.u32 	%r10, %r263;
	mov.u32 	%r9, %r264;
	setp.lt.s32 	%p8, %r10, 1;
	setp.ge.s32 	%p9, %r9, %r152;
	or.pred  	%p10, %p8, %p9;
	@%p10 bra 	$L__BB2_4;
	add.s32 	%r162, %r10, -1;
	mul.wide.u32 	%rd14, %r162, 4;
	add.s64 	%rd15, %rd2, %rd14;
	ld.global.f32 	%f2, [%rd15];
	mul.wide.s32 	%rd16, %r9, 4;
	add.s64 	%rd17, %rd1, %rd16;
	ld.global.f32 	%f3, [%rd17];
	setp.leu.f32 	%p11, %f2, %f3;
	@%p11 bra 	$L__BB2_4;
	sub.s32 	%r167, %r10, %r265;
	add.s32 	%r168, %r167, 1;
	shr.s32 	%r169, %r168, 1;
	add.s32 	%r264, %r169, %r9;
	sub.s32 	%r263, %r10, %r169;
	mov.pred 	%p102, 0;
	mov.u32 	%r266, %r9;
	bra.uni 	$L__BB2_7;
$L__BB2_4:
	setp.lt.s32 	%p13, %r9, 1;
	setp.ge.s32 	%p14, %r10, %r151;
	mov.pred 	%p102, -1;
	or.pred  	%p15, %p13, %p14;
	mov.u32 	%r263, %r10;
	mov.u32 	%r264, %r9;
	@%p15 bra 	$L__BB2_7;
	add.s32 	%r163, %r9, -1;
	mul.wide.u32 	%rd18, %r163, 4;
	add.s64 	%rd19, %rd1, %rd18;
	ld.global.f32 	%f4, [%rd19];
	mul.wide.s32 	%rd20, %r10, 4;
	add.s64 	%rd21, %rd2, %rd20;
	ld.global.f32 	%f5, [%rd21];
	setp.ltu.f32 	%p17, %f4, %f5;
	mov.u32 	%r263, %r10;
	mov.u32 	%r264, %r9;
	@%p17 bra 	$L__BB2_7;
	sub.s32 	%r164, %r9, %r266;
	add.s32 	%r165, %r164, 1;
	shr.s32 	%r166, %r165, 1;
	add.s32 	%r263, %r166, %r10;
	sub.s32 	%r264, %r9, %r166;
	mov.pred 	%p102, 0;
	mov.u32 	%r265, %r10;
$L__BB2_7:
	not.pred 	%p20, %p102;
	@%p20 bra 	$L__BB2_1;
	min.s32 	%r271, %r2, %r151;
	sub.s32 	%r272, %r2, %r271;
	setp.lt.s32 	%p21, %r2, %r152;
	sub.s32 	%r170, %r2, %r152;
	selp.b32 	%r273, 0, %r170, %p21;
	setp.lt.s32 	%p22, %r2, %r151;
	sub.s32 	%r171, %r2, %r151;
	selp.b32 	%r274, 0, %r171, %p22;
$L__BB2_9:
	mov.u32 	%r26, %r271;
	mov.u32 	%r25, %r272;
	setp.lt.s32 	%p23, %r26, 1;
	setp.ge.s32 	%p24, %r25, %r152;
	or.pred  	%p25, %p23, %p24;
	@%p25 bra 	$L__BB2_12;
	add.s32 	%r172, %r26, -1;
	mul.wide.u32 	%rd22, %r172, 4;
	add.s64 	%rd23, %rd2, %rd22;
	ld.global.f32 	%f6, [%rd23];
	mul.wide.s32 	%rd24, %r25, 4;
	add.s64 	%rd25, %rd1, %rd24;
	ld.global.f32 	%f7, [%rd25];
	setp.leu.f32 	%p26, %f6, %f7;
	@%p26 bra 	$L__BB2_12;
	sub.s32 	%r177, %r26, %r273;
	add.s32 	%r178, %r177, 1;
	shr.s32 	%r179, %r178, 1;
	add.s32 	%r272, %r179, %r25;
	sub.s32 	%r271, %r26, %r179;
	mov.pred 	%p103, 0;
	mov.u32 	%r274, %r25;
	bra.uni 	$L__BB2_15;
$L__BB2_12:
	setp.lt.s32 	%p28, %r25, 1;
	setp.ge.s32 	%p29, %r26, %r151;
	mov.pred 	%p103, -1;
	or.pred  	%p30, %p28, %p29;
	mov.u32 	%r271, %r26;
	mov.u32 	%r272, %r25;
	@%p30 bra 	$L__BB2_15;
	add.s32 	%r173, %r25, -1;
	mul.wide.u32 	%rd26, %r173, 4;
	add.s64 	%rd27, %rd1, %rd26;
	ld.global.f32 	%f8, [%rd27];
	mul.wide.s32 	%rd28, %r26, 4;
	add.s64 	%rd29, %rd2, %rd28;
	ld.global.f32 	%f9, [%rd29];
	setp.ltu.f32 	%p32, %f8, %f9;
	mov.u32 	%r271, %r26;
	mov.u32 	%r272, %r25;
	@%p32 bra 	$L__BB2_15;
	sub.s32 	%r174, %r25, %r274;
	add.s32 	%r175, %r174, 1;
	shr.s32 	%r176, %r175, 1;
	add.s32 	%r271, %r176, %r26;
	sub.s32 	%r272, %r25, %r176;
	mov.pred 	%p103, 0;
	mov.u32 	%r273, %r26;
$L__BB2_15:
	not.pred 	%p35, %p103;
	@%p35 bra 	$L__BB2_9;
	sub.s32 	%r35, %r1, %r263;
	bar.sync 	0;
	sub.s32 	%r36, %r2, %r1;
	sub.s32 	%r37, %r271, %r263;
	add.s32 	%r180, %r35, %r271;
	sub.s32 	%r38, %r2, %r180;
	div.s32 	%r181, %r36, %r153;
	cvt.rn.f32.s32 	%f10, %r181;
	cvt.rzi.s32.f32 	%r39, %f10;
	setp.lt.s32 	%p36, %r39, 1;
	@%p36 bra 	$L__BB2_67;
	shl.b32 	%r183, %r153, 2;
	mov.u32 	%r184, shareAB;
	add.s32 	%r40, %r184, %r183;
	mov.u32 	%r41, %tid.x;
	add.s32 	%r42, %r263, %r41;
	mov.u32 	%r43, %ntid.x;
	add.s32 	%r44, %r35, %r41;
	cvt.s64.s32 	%rd3, %r1;
	mov.b32 	%r275, 0;
	mov.u32 	%r276, %r275;
	mov.u32 	%r277, %r275;
	mov.u32 	%r278, %r275;
$L__BB2_18:
	setp.lt.s32 	%p37, %r153, 1;
	bar.sync 	0;
	@%p37 bra 	$L__BB2_23;
	sub.s32 	%r49, %r37, %r276;
	add.s32 	%r50, %r42, %r276;
	mov.b32 	%r279, 0;
$L__BB2_20:
	add.s32 	%r52, %r279, %r41;
	setp.ge.u32 	%p38, %r52, %r49;
	@%p38 bra 	$L__BB2_22;
	add.s32 	%r186, %r50, %r279;
	mul.wide.u32 	%rd30, %r186, 4;
	add.s64 	%rd31, %rd2, %rd30;
	ld.global.f32 	%f11, [%rd31];
	shl.b32 	%r187, %r52, 2;
	mov.u32 	%r188, shareAB;
	add.s32 	%r189, %r188, %r187;
	st.shared.f32 	[%r189], %f11;
$L__BB2_22:
	add.s32 	%r279, %r279, %r43;
	setp.lt.s32 	%p39, %r279, %r153;
	@%p39 bra 	$L__BB2_20;
$L__BB2_23:
	setp.lt.s32 	%p40, %r153, 1;
	bar.sync 	0;
	@%p40 bra 	$L__BB2_28;
	sub.s32 	%r54, %r38, %r275;
	add.s32 	%r55, %r44, %r275;
	mov.b32 	%r280, 0;
$L__BB2_25:
	add.s32 	%r57, %r280, %r41;
	setp.ge.u32 	%p41, %r57, %r54;
	@%p41 bra 	$L__BB2_27;
	add.s32 	%r191, %r55, %r280;
	mul.wide.u32 	%rd32, %r191, 4;
	add.s64 	%rd33, %rd1, %rd32;
	ld.global.f32 	%f12, [%rd33];
	shl.b32 	%r192, %r57, 2;
	add.s32 	%r193, %r40, %r192;
	st.shared.f32 	[%r193], %f12;
$L__BB2_27:
	add.s32 	%r280, %r280, %r43;
	setp.lt.s32 	%p42, %r280, %r153;
	@%p42 bra 	$L__BB2_25;
$L__BB2_28:
	bar.sync 	0;
	div.u32 	%r194, %r153, %r43;
	mul.lo.s32 	%r195, %r194, %r41;
	add.s32 	%r196, %r195, %r194;
	sub.s32 	%r197, %r36, %r277;
	min.s32 	%r59, %r195, %r197;
	min.s32 	%r60, %r196, %r197;
	sub.s32 	%r198, %r37, %r276;
	min.s32 	%r61, %r153, %r198;
	sub.s32 	%r199, %r38, %r275;
	min.s32 	%r62, %r153, %r199;
	min.s32 	%r285, %r59, %r61;
	sub.s32 	%r286, %r59, %r285;
	setp.lt.s32 	%p43, %r59, %r62;
	sub.s32 	%r200, %r59, %r62;
	selp.b32 	%r287, 0, %r200, %p43;
	setp.lt.s32 	%p44, %r59, %r61;
	sub.s32 	%r201, %r59, %r61;
	selp.b32 	%r288, 0, %r201, %p44;
$L__BB2_29:
	mov.u32 	%r70, %r285;
	mov.u32 	%r69, %r286;
	setp.lt.s32 	%p45, %r70, 1;
	setp.ge.s32 	%p46, %r69, %r62;
	shl.b32 	%r202, %r70, 2;
	mov.u32 	%r203, shareAB;
	add.s32 	%r71, %r203, %r202;
	shl.b32 	%r204, %r69, 2;
	add.s32 	%r72, %r40, %r204;
	or.pred  	%p47, %p45, %p46;
	@%p47 bra 	$L__BB2_32;
	ld.shared.f32 	%f13, [%r71+-4];
	ld.shared.f32 	%f14, [%r72];
	setp.leu.f32 	%p48, %f13, %f14;
	@%p48 bra 	$L__BB2_32;
	sub.s32 	%r208, %r70, %r287;
	add.s32 	%r209, %r208, 1;
	shr.s32 	%r210, %r209, 1;
	add.s32 	%r286, %r210, %r69;
	sub.s32 	%r285, %r70, %r210;
	mov.pred 	%p104, 0;
	mov.u32 	%r288, %r69;
	bra.uni 	$L__BB2_35;
$L__BB2_32:
	setp.lt.s32 	%p50, %r69, 1;
	setp.ge.s32 	%p51, %r70, %r61;
	mov.pred 	%p104, -1;
	or.pred  	%p52, %p50, %p51;
	mov.u32 	%r285, %r70;
	mov.u32 	%r286, %r69;
	@%p52 bra 	$L__BB2_35;
	ld.shared.f32 	%f15, [%r72+-4];
	ld.shared.f32 	%f16, [%r71];
	setp.ltu.f32 	%p54, %f15, %f16;
	mov.u32 	%r285, %r70;
	mov.u32 	%r286, %r69;
	@%p54 bra 	$L__BB2_35;
	sub.s32 	%r205, %r69, %r288;
	add.s32 	%r206, %r205, 1;
	shr.s32 	%r207, %r206, 1;
	add.s32 	%r285, %r207, %r70;
	sub.s32 	%r286, %r69, %r207;
	mov.pred 	%p104, 0;
	mov.u32 	%r287, %r70;
$L__BB2_35:
	not.pred 	%p57, %p104;
	@%p57 bra 	$L__BB2_29;
	min.s32 	%r293, %r60, %r61;
	sub.s32 	%r294, %r60, %r293;
	setp.lt.s32 	%p58, %r60, %r62;
	sub.s32 	%r211, %r60, %r62;
	selp.b32 	%r295, 0, %r211, %p58;
	setp.lt.s32 	%p59, %r60, %r61;
	sub.s32 	%r212, %r60, %r61;
	selp.b32 	%r296, 0, %r212, %p59;
$L__BB2_37:
	mov.u32 	%r88, %r293;
	mov.u32 	%r87, %r294;
	setp.lt.s32 	%p60, %r88, 1;
	setp.ge.s32 	%p61, %r87, %r62;
	shl.b32 	%r213, %r88, 2;
	mov.u32 	%r214, shareAB;
	add.s32 	%r89, %r214, %r213;
	shl.b32 	%r215, %r87, 2;
	add.s32 	%r90, %r40, %r215;
	or.pred  	%p62, %p60, %p61;
	@%p62 bra 	$L__BB2_40;
	ld.shared.f32 	%f17, [%r89+-4];
	ld.shared.f32 	%f18, [%r90];
	setp.leu.f32 	%p63, %f17, %f18;
	@%p63 bra 	$L__BB2_40;
	sub.s32 	%r219, %r88, %r295;
	add.s32 	%r220, %r219, 1;
	shr.s32 	%r221, %r220, 1;
	add.s32 	%r294, %r221, %r87;
	sub.s32 	%r293, %r88, %r221;
	mov.pred 	%p105, 0;
	mov.u32 	%r296, %r87;
	bra.uni 	$L__BB2_43;
$L__BB2_40:
	setp.lt.s32 	%p65, %r87, 1;
	setp.ge.s32 	%p66, %r88, %r61;
	mov.pred 	%p105, -1;
	or.pred  	%p67, %p65, %p66;
	mov.u32 	%r293, %r88;
	mov.u32 	%r294, %r87;
	@%p67 bra 	$L__BB2_43;
	ld.shared.f32 	%f19, [%r90+-4];
	ld.shared.f32 	%f20, [%r89];
	setp.ltu.f32 	%p69, %f19, %f20;
	mov.u32 	%r293, %r88;
	mov.u32 	%r294, %r87;
	@%p69 bra 	$L__BB2_43;
	sub.s32 	%r216, %r87, %r296;
	add.s32 	%r217, %r216, 1;
	shr.s32 	%r218, %r217, 1;
	add.s32 	%r293, %r218, %r88;
	sub.s32 	%r294, %r87, %r218;
	mov.pred 	%p105, 0;
	mov.u32 	%r295, %r88;
$L__BB2_43:
	not.pred 	%p72, %p105;
	@%p72 bra 	$L__BB2_37;
	ld.param.u64 	%rd50, [_Z15gpu_merge_tiledPfiS_iS_i_param_4];
	sub.s32 	%r223, %r59, %r285;
	sub.s32 	%r99, %r293, %r285;
	shl.b32 	%r224, %r223, 2;
	add.s32 	%r100, %r40, %r224;
	add.s32 	%r225, %r223, %r293;
	sub.s32 	%r101, %r60, %r225;
	cvt.s64.s32 	%rd4, %r277;
	add.s64 	%rd34, %rd4, %rd3;
	cvt.s64.s32 	%rd5, %r59;
	add.s64 	%rd35, %rd34, %rd5;
	cvta.to.global.u64 	%rd36, %rd50;
	shl.b64 	%rd37, %rd35, 2;
	add.s64 	%rd6, %rd36, %rd37;
	min.s32 	%r226, %r99, %r101;
	setp.lt.s32 	%p73, %r226, 1;
	mov.b32 	%r300, 0;
	mov.u32 	%r301, %r300;
	mov.u32 	%r302, %r300;
	@%p73 bra 	$L__BB2_47;
	mov.b32 	%r302, 0;
	mov.u32 	%r301, %r302;
	mov.u32 	%r300, %r302;
$L__BB2_46:
	shl.b32 	%r228, %r285, 2;
	mov.u32 	%r229, shareAB;
	add.s32 	%r230, %r229, %r228;
	shl.b32 	%r231, %r300, 2;
	add.s32 	%r232, %r230, %r231;
	ld.shared.f32 	%f21, [%r232];
	shl.b32 	%r233, %r301, 2;
	add.s32 	%r234, %r100, %r233;
	ld.shared.f32 	%f23, [%r234];
	setp.gtu.f32 	%p74, %f21, %f23;
	setp.le.f32 	%p75, %f21, %f23;
	selp.u32 	%r235, 1, 0, %p75;
	add.s32 	%r300, %r300, %r235;
	selp.u32 	%r236, 1, 0, %p74;
	add.s32 	%r301, %r301, %r236;
	selp.f32 	%f25, %f21, %f23, %p75;
	mul.wide.u32 	%rd38, %r302, 4;
	add.s64 	%rd39, %rd6, %rd38;
	st.global.f32 	[%rd39], %f25;
	add.s32 	%r302, %r302, 1;
	setp.lt.s32 	%p76, %r300, %r99;
	setp.lt.s32 	%p77, %r301, %r101;
	and.pred  	%p78, %p76, %p77;
	@%p78 bra 	$L__BB2_46;
$L__BB2_47:
	setp.eq.s32 	%p79, %r300, %r99;
	@%p79 bra 	$L__BB2_56;
	setp.ge.s32 	%p80, %r300, %r99;
	@%p80 bra 	$L__BB2_58;
	add.s32 	%r111, %r300, %r285;
	sub.s32 	%r237, %r293, %r111;
	and.b32  	%r112, %r237, 3;
	setp.eq.s32 	%p81, %r112, 0;
	mov.u32 	%r303, %r302;
	mov.u32 	%r304, %r300;
	@%p81 bra 	$L__BB2_53;
	shl.b32 	%r238, %r285, 2;
	mov.u32 	%r239, shareAB;
	add.s32 	%r240, %r239, %r238;
	shl.b32 	%r241, %r300, 2;
	add.s32 	%r113, %r240, %r241;
	ld.shared.f32 	%f26, [%r113];
	add.s32 	%r303, %r302, 1;
	mul.wide.u32 	%rd40, %r302, 4;
	add.s64 	%rd7, %rd6, %rd40;
	st.global.f32 	[%rd7], %f26;
	add.s32 	%r304, %r300, 1;
	setp.eq.s32 	%p82, %r112, 1;
	@%p82 bra 	$L__BB2_53;
	ld.shared.f32 	%f27, [%r113+4];
	add.s32 	%r303, %r302, 2;
	st.global.f32 	[%rd7+4], %f27;
	add.s32 	%r304, %r300, 2;
	setp.eq.s32 	%p83, %r112, 2;
	@%p83 bra 	$L__BB2_53;
	ld.shared.f32 	%f28, [%r113+8];
	add.s32 	%r303, %r302, 3;
	st.global.f32 	[%rd7+8], %f28;
	add.s32 	%r304, %r300, 3;
$L__BB2_53:
	sub.s32 	%r242, %r111, %r293;
	setp.gt.u32 	%p84, %r242, -4;
	@%p84 bra 	$L__BB2_58;
	ld.param.u64 	%rd51, [_Z15gpu_merge_tiledPfiS_iS_i_param_4];
	shl.b32 	%r243, %r304, 2;
	mov.u32 	%r244, shareAB;
	add.s32 	%r245, %r244, %r243;
	shl.b32 	%r246, %r285, 2;
	add.s32 	%r247, %r245, %r246;
	add.s32 	%r307, %r247, 8;
	add.s64 	%rd41, %rd3, %rd5;
	add.s64 	%rd42, %rd41, %rd4;
	shl.b64 	%rd43, %rd42, 2;
	mul.wide.u32 	%rd44, %r303, 4;
	add.s64 	%rd45, %rd43, %rd44;
	cvta.to.global.u64 	%rd46, %rd51;
	add.s64 	%rd47, %rd46, %rd45;
	add.s64 	%rd52, %rd47, 8;
$L__BB2_55:
	ld.shared.f32 	%f29, [%r307+-8];
	st.global.f32 	[%rd52+-8], %f29;
	ld.shared.f32 	%f30, [%r307+-4];
	st.global.f32 	[%rd52+-4], %f30;
	ld.shared.f32 	%f31, [%r307];
	st.global.f32 	[%rd52], %f31;
	ld.shared.f32 	%f32, [%r307+4];
	st.global.f32 	[%rd52+4], %f32;
	add.s32 	%r304, %r304, 4;
	add.s32 	%r307, %r307, 16;
	add.s64 	%rd52, %rd52, 16;
	setp.lt.s32 	%p85, %r304, %r99;
	@%p85 bra 	$L__BB2_55;
	bra.uni 	$L__BB2_58;
$L__BB2_56:
	setp.ge.s32 	%p86, %r301, %r101;
	@%p86 bra 	$L__BB2_58;
$L__BB2_57:
	shl.b32 	%r248, %r301, 2;
	add.s32 	%r249, %r100, %r248;
	ld.shared.f32 	%f33, [%r249];
	add.s32 	%r125, %r302, 1;
	mul.wide.u32 	%rd48, %r302, 4;
	add.s64 	%rd49, %rd6, %rd48;
	st.global.f32 	[%rd49], %f33;
	add.s32 	%r301, %r301, 1;
	setp.lt.s32 	%p87, %r301, %r101;
	mov.u32 	%r302, %r125;
	@%p87 bra 	$L__BB2_57;
$L__BB2_58:
	add.s32 	%r278, %r278, 1;
	add.s32 	%r277, %r277, %r153;
	sub.s32 	%r316, %r153, %r61;
	sub.s32 	%r315, %r153, %r62;
	mov.u32 	%r314, %r316;
	mov.u32 	%r313, %r61;
$L__BB2_59:
	mov.u32 	%r138, %r313;
	mov.u32 	%r137, %r314;
	setp.lt.s32 	%p88, %r138, 1;
	setp.ge.s32 	%p89, %r137, %r62;
	shl.b32 	%r250, %r138, 2;
	mov.u32 	%r251, shareAB;
	add.s32 	%r139, %r251, %r250;
	shl.b32 	%r252, %r137, 2;
	add.s32 	%r140, %r40, %r252;
	or.pred  	%p90, %p88, %p89;
	@%p90 bra 	$L__BB2_62;
	ld.shared.f32 	%f34, [%r139+-4];
	ld.shared.f32 	%f35, [%r140];
	setp.leu.f32 	%p91, %f34, %f35;
	@%p91 bra 	$L__BB2_62;
	sub.s32 	%r256, %r138, %r315;
	add.s32 	%r257, %r256, 1;
	shr.s32 	%r258, %r257, 1;
	add.s32 	%r314, %r258, %r137;
	sub.s32 	%r313, %r138, %r258;
	mov.pred 	%p106, 0;
	mov.u32 	%r316, %r137;
	bra.uni 	$L__BB2_65;
$L__BB2_62:
	setp.lt.s32 	%p93, %r137, 1;
	setp.ge.s32 	%p94, %r138, %r61;
	mov.pred 	%p106, -1;
	or.pred  	%p95, %p93, %p94;
	mov.u32 	%r313, %r138;
	mov.u32 	%r314, %r137;
	@%p95 bra 	$L__BB2_65;
	ld.shared.f32 	%f36, [%r140+-4];
	ld.shared.f32 	%f37, [%r139];
	setp.ltu.f32 	%p97, %f36, %f37;
	mov.u32 	%r313, %r138;
	mov.u32 	%r314, %r137;
	@%p97 bra 	$L__BB2_65;
	sub.s32 	%r253, %r137, %r316;
	add.s32 	%r254, %r253, 1;
	shr.s32 	%r255, %r254, 1;
	add.s32 	%r313, %r255, %r138;
	sub.s32 	%r314, %r137, %r255;
	mov.pred 	%p106, 0;
	mov.u32 	%r315, %r138;
$L__BB2_65:
	not.pred 	%p100, %p106;
	@%p100 bra 	$L__BB2_59;
	add.s32 	%r276, %r313, %r276;
	sub.s32 	%r275, %r277, %r276;
	bar.sync 	0;
	setp.ne.s32 	%p101, %r278, %r39;
	@%p101 bra 	$L__BB2_18;
$L__BB2_67:
	ret;

}


// ===== COMPILED SASS (sm_100) =====

	.target	sm_100

	.elftype	@"ET_EXEC"


//--------------------- .note.nv.tkinfo           --------------------------
	.section	.note.nv.tkinfo,"",@"SHT_NOTE"
	.sectionflags	@"SHF_NOTE_NV_TKINFO"
	.tkinfo
        /*0018*/ 	.word	0x00000002
        /*0030*/ 	.string	""
        /*0030*/ 	.string	"ptxas"
        /*0030*/ 	.string	"Cuda compilation tools, release 13.0, V13.0.88"
        /*0030*/ 	.string	"Build cuda_13.0.r13.0/compiler.36424714_0"
        /*0030*/ 	.string	"-arch sm_100 -m 64 "



//--------------------- .note.nv.cuinfo           --------------------------
	.section	.note.nv.cuinfo,"",@"SHT_NOTE"
	.sectionflags	@"SHF_NOTE_NV_CUINFO"
        /*0018*/ 	.short	0x0002
        /*001a*/ 	.short	0x0064
        /*001c*/ 	.short	0x0082
	.zero		2


//--------------------- .nv.info                  --------------------------
	.section	.nv.info,"",@"SHT_CUDA_INFO"
	.align	4


	//----- nvinfo : EIATTR_REGCOUNT
	.align		4
        /*0000*/ 	.byte	0x04, 0x2f
        /*0002*/ 	.short	(.L_1 - .L_0)
	.align		4
.L_0:
        /*0004*/ 	.word	index@(_Z8gpu_warmv)
        /*0008*/ 	.word	0x00000004


	//----- nvinfo : EIATTR_FRAME_SIZE
	.align		4
.L_1:
        /*000c*/ 	.byte	0x04, 0x11
        /*000e*/ 	.short	(.L_3 - .L_2)
	.align		4
.L_2:
        /*0010*/ 	.word	index@(_Z8gpu_warmv)
        /*0014*/ 	.word	0x00000000


	//----- nvinfo : EIATTR_REGCOUNT
	.align		4
.L_3:
        /*0018*/ 	.byte	0x04, 0x2f
        /*001a*/ 	.short	(.L_5 - .L_4)
	.align		4
.L_4:
        /*001c*/ 	.word	index@(_Z15gpu_merge_basicPfiS_iS_)
        /*0020*/ 	.word	0x0000001e


	//----- nvinfo : EIATTR_FRAME_SIZE
	.align		4
.L_5:
        /*0024*/ 	.byte	0x04, 0x11
        /*0026*/ 	.short	(.L_7 - .L_6)
	.align		4
.L_6:
        /*0028*/ 	.word	index@(_Z15gpu_merge_basicPfiS_iS_)
        /*002c*/ 	.word	0x00000000


	//----- nvinfo : EIATTR_REGCOUNT
	.align		4
.L_7:
        /*0030*/ 	.byte	0x04, 0x2f
        /*0032*/ 	.short	(.L_9 - .L_8)
	.align		4
.L_8:
        /*0034*/ 	.word	index@(_Z15gpu_merge_tiledPfiS_iS_i)
        /*0038*/ 	.word	0x00000020


	//----- nvinfo : EIATTR_FRAME_SIZE
	.align		4
.L_9:
        /*003c*/ 	.byte	0x04, 0x11
        /*003e*/ 	.short	(.L_11 - .L_10)
	.align		4
.L_10:
        /*0040*/ 	.word	index@(_Z15gpu_merge_tiledPfiS_iS_i)
        /*0044*/ 	.word	0x00000000


	//----- nvinfo : EIATTR_MIN_STACK_SIZE
	.align		4
.L_11:
        /*0048*/ 	.byte	0x04, 0x12
        /*004a*/ 	.short	(.L_13 - .L_12)
	.align		4
.L_12:
        /*004c*/ 	.word	index@(_Z15gpu_merge_tiledPfiS_iS_i)
        /*0050*/ 	.word	0x00000000


	//----- nvinfo : EIATTR_MIN_STACK_SIZE
	.align		4
.L_13:
        /*0054*/ 	.byte	0x04, 0x12
        /*0056*/ 	.short	(.L_15 - .L_14)
	.align		4
.L_14:
        /*0058*/ 	.word	index@(_Z15gpu_merge_basicPfiS_iS_)
        /*005c*/ 	.word	0x00000000


	//----- nvinfo : EIATTR_MIN_STACK_SIZE
	.align		4
.L_15:
        /*0060*/ 	.byte	0x04, 0x12
        /*0062*/ 	.short	(.L_17 - .L_16)
	.align		4
.L_16:
        /*0064*/ 	.word	index@(_Z8gpu_warmv)
        /*0068*/ 	.word	0x00000000
.L_17:


//--------------------- .nv.compat                --------------------------
	.section	.nv.compat,"",@"SHT_CUDA_COMPAT_INFO"
	.align	4
        /*0000*/ 	.byte	0x02, 0x09, 0x00, 0x00, 0x02, 0x02, 0x01, 0x00, 0x02, 0x05, 0x05, 0x00, 0x03, 0x07, 0x01, 0x01
        /*0010*/ 	.byte	0x02, 0x03, 0x00, 0x00, 0x02, 0x06, 0x01, 0x00, 0x04, 0x0b, 0x08, 0x00, 0x09, 0x00, 0x00, 0x00
        /*0020*/ 	.byte	0x00, 0x00, 0x00, 0x00


//--------------------- .nv.info._Z15gpu_merge_tiledPfiS_iS_i --------------------------
	.section	.nv.info._Z15gpu_merge_tiledPfiS_iS_i,"",@"SHT_CUDA_INFO"
	.sectionflags	@""
	.align	4


	//----- nvinfo : EIATTR_CUDA_API_VERSION
	.align		4
        /*0000*/ 	.byte	0x04, 0x37
        /*0002*/ 	.short	(.L_19 - .L_18)
.L_18:
        /*0004*/ 	.word	0x00000082


	//----- nvinfo : EIATTR_KPARAM_INFO
	.align		4
.L_19:
        /*0008*/ 	.byte	0x04, 0x17
        /*000a*/ 	.short	(.L_21 - .L_20)
.L_20:
        /*000c*/ 	.word	0x00000000
        /*0010*/ 	.short	0x0005
        /*0012*/ 	.short	0x0028
        /*0014*/ 	.byte	0x00, 0xf0, 0x11, 0x00


	//----- nvinfo : EIATTR_KPARAM_INFO
	.align		4
.L_21:
        /*0018*/ 	.byte	0x04, 0x17
        /*001a*/ 	.short	(.L_23 - .L_22)
.L_22:
        /*001c*/ 	.word	0x00000000
        /*0020*/ 	.short	0x0004
        /*0022*/ 	.short	0x0020
        /*0024*/ 	.byte	0x00, 0xf5, 0x21, 0x00


	//----- nvinfo : EIATTR_KPARAM_INFO
	.align		4
.L_23:
        /*0028*/ 	.byte	0x04, 0x17
        /*002a*/ 	.short	(.L_25 - .L_24)
.L_24:
        /*002c*/ 	.word	0x00000000
        /*0030*/ 	.short	0x0003
        /*0032*/ 	.short	0x0018
        /*0034*/ 	.byte	0x00, 0xf0, 0x11, 0x00


	//----- nvinfo : EIATTR_KPARAM_INFO
	.align		4
.L_25:
        /*0038*/ 	.byte	0x04, 0x17
        /*003a*/ 	.short	(.L_27 - .L_26)
.L_26:
        /*003c*/ 	.word	0x00000000
        /*0040*/ 	.short	0x0002
        /*0042*/ 	.short	0x0010
        /*0044*/ 	.byte	0x00, 0xf5, 0x21, 0x00


	//----- nvinfo : EIATTR_KPARAM_INFO
	.align		4
.L_27:
        /*0048*/ 	.byte	0x04, 0x17
        /*004a*/ 	.short	(.L_29 - .L_28)
.L_28:
        /*004c*/ 	.word	0x00000000
        /*0050*/ 	.short	0x0001
        /*0052*/ 	.short	0x0008
        /*0054*/ 	.byte	0x00, 0xf0, 0x11, 0x00


	//----- nvinfo : EIATTR_KPARAM_INFO
	.align		4
.L_29:
        /*0058*/ 	.byte	0x04, 0x17
        /*005a*/ 	.short	(.L_31 - .L_30)
.L_30:
        /*005c*/ 	.word	0x00000000
        /*0060*/ 	.short	0x0000
        /*0062*/ 	.short	0x0000
        /*0064*/ 	.byte	0x00, 0xf5, 0x21, 0x00


	//----- nvinfo : EIATTR_SPARSE_MMA_MASK
	.align		4
.L_31:
        /*0068*/ 	.byte	0x03, 0x50
        /*006a*/ 	.short	0x0000


	//----- nvinfo : EIATTR_MAXREG_COUNT
	.align		4
        /*006c*/ 	.byte	0x03, 0x1b
        /*006e*/ 	.short	0x00ff


	//----- nvinfo : EIATTR_NUM_BARRIERS
	.align		4
        /*0070*/ 	.byte	0x02, 0x4c
        /*0072*/ 	.byte	0x01
	.zero		1


	//----- nvinfo : EIATTR_MERCURY_ISA_VERSION
	.align		4
        /*0074*/ 	.byte	0x03, 0x5f
        /*0076*/ 	.short	0x0101


	//----- nvinfo : EIATTR_VRC_CTA_INIT_COUNT
	.align		4
        /*0078*/ 	.byte	0x02, 0x4a
	.zero		1
	.zero		1


	//----- nvinfo : EIATTR_EXIT_INSTR_OFFSETS
	.align		4
        /*007c*/ 	.byte	0x04, 0x1c
        /*007e*/ 	.short	(.L_33 - .L_32)


	//   ....[0]....
.L_32:
        /*0080*/ 	.word	0x000009f0


	//   ....[1]....
        /*0084*/ 	.word	0x00002820


	//----- nvinfo : EIATTR_CRS_STACK_SIZE
	.align		4
.L_33:
        /*0088*/ 	.byte	0x04, 0x1e
        /*008a*/ 	.short	(.L_35 - .L_34)
.L_34:
        /*008c*/ 	.word	0x00000000


	//----- nvinfo : EIATTR_CBANK_PARAM_SIZE
	.align		4
.L_35:
        /*0090*/ 	.byte	0x03, 0x19
        /*0092*/ 	.short	0x002c


	//----- nvinfo : EIATTR_PARAM_CBANK
	.align		4
        /*0094*/ 	.byte	0x04, 0x0a
        /*0096*/ 	.short	(.L_37 - .L_36)
	.align		4
.L_36:
        /*0098*/ 	.word	index@(.nv.constant0._Z15gpu_merge_tiledPfiS_iS_i)
        /*009c*/ 	.short	0x0380
        /*009e*/ 	.short	0x002c


	//----- nvinfo : EIATTR_SW_WAR
	.align		4
.L_37:
        /*00a0*/ 	.byte	0x04, 0x36
        /*00a2*/ 	.short	(.L_39 - .L_38)
.L_38:
        /*00a4*/ 	.word	0x00000008
.L_39:


//--------------------- .nv.info._Z15gpu_merge_basicPfiS_iS_ --------------------------
	.section	.nv.info._Z15gpu_merge_basicPfiS_iS_,"",@"SHT_CUDA_INFO"
	.sectionflags	@""
	.align	4


	//----- nvinfo : EIATTR_CUDA_API_VERSION
	.align		4
        /*0000*/ 	.byte	0x04, 0x37
        /*0002*/ 	.short	(.L_41 - .L_40)
.L_40:
        /*0004*/ 	.word	0x00000082


	//----- nvinfo : EIATTR_KPARAM_INFO
	.align		4
.L_41:
        /*0008*/ 	.byte	0x04, 0x17
        /*000a*/ 	.short	(.L_43 - .L_42)
.L_42:
        /*000c*/ 	.word	0x00000000
        /*0010*/ 	.short	0x0004
        /*0012*/ 	.short	0x0020
        /*0014*/ 	.byte	0x00, 0xf5, 0x21, 0x00


	//----- nvinfo : EIATTR_KPARAM_INFO
	.align		4
.L_43:
        /*0018*/ 	.byte	0x04, 0x17
        /*001a*/ 	.short	(.L_45 - .L_44)
.L_44:
        /*001c*/ 	.word	0x00000000
        /*0020*/ 	.short	0x0003
        /*0022*/ 	.short	0x0018
        /*0024*/ 	.byte	0x00, 0xf0, 0x11, 0x00


	//----- nvinfo : EIATTR_KPARAM_INFO
	.align		4
.L_45:
        /*0028*/ 	.byte	0x04, 0x17
        /*002a*/ 	.short	(.L_47 - .L_46)
.L_46:
        /*002c*/ 	.word	0x00000000
        /*0030*/ 	.short	0x0002
        /*0032*/ 	.short	0x0010
        /*0034*/ 	.byte	0x00, 0xf5, 0x21, 0x00


	//----- nvinfo : EIATTR_KPARAM_INFO
	.align		4
.L_47:
        /*0038*/ 	.byte	0x04, 0x17
        /*003a*/ 	.short	(.L_49 - .L_48)
.L_48:
        /*003c*/ 	.word	0x00000000
        /*0040*/ 	.short	0x0001
        /*0042*/ 	.short	0x0008
        /*0044*/ 	.byte	0x00, 0xf0, 0x11, 0x00


	//----- nvinfo : EIATTR_KPARAM_INFO
	.align		4
.L_49:
        /*0048*/ 	.byte	0x04, 0x17
        /*004a*/ 	.short	(.L_51 - .L_50)
.L_50:
        /*004c*/ 	.word	0x00000000
        /*0050*/ 	.short	0x0000
        /*0052*/ 	.short	0x0000
        /*0054*/ 	.byte	0x00, 0xf5, 0x21, 0x00


	//----- nvinfo : EIATTR_SPARSE_MMA_MASK
	.align		4
.L_51:
        /*0058*/ 	.byte	0x03, 0x50
        /*005a*/ 	.short	0x0000


	//----- nvinfo : EIATTR_MAXREG_COUNT
	.align		4
        /*005c*/ 	.byte	0x03, 0x1b
        /*005e*/ 	.short	0x00ff


	//----- nvinfo : EIATTR_MERCURY_ISA_VERSION
	.align		4
        /*0060*/ 	.byte	0x03, 0x5f
        /*0062*/ 	.short	0x0101


	//----- nvinfo : EIATTR_VRC_CTA_INIT_COUNT
	.align		4
        /*0064*/ 	.byte	0x02, 0x4a
	.zero		1
	.zero		1


	//----- nvinfo : EIATTR_EXIT_INSTR_OFFSETS
	.align		4
        /*0068*/ 	.byte	0x04, 0x1c
        /*006a*/ 	.short	(.L_53 - .L_52)


	//   ....[0]....
.L_52:
        /*006c*/ 	.word	0x00000bf0


	//   ....[1]....
        /*0070*/ 	.word	0x00000e10


	//   ....[2]....
        /*0074*/ 	.word	0x00001410


	//   ....[3]....
        /*0078*/ 	.word	0x000014b0


	//   ....[4]....
        /*007c*/ 	.word	0x000014d0


	//   ....[5]....
        /*0080*/ 	.word	0x000016e0


	//   ....[6]....
        /*0084*/ 	.word	0x00001d00


	//   ....[7]....
        /*0088*/ 	.word	0x00001da0


	//----- nvinfo : EIATTR_CRS_STACK_SIZE
	.align		4
.L_53:
        /*008c*/ 	.byte	0x04, 0x1e
        /*008e*/ 	.short	(.L_55 - .L_54)
.L_54:
        /*0090*/ 	.word	0x00000000


	//----- nvinfo : EIATTR_CBANK_PARAM_SIZE
	.align		4
.L_55:
        /*0094*/ 	.byte	0x03, 0x19
        /*0096*/ 	.short	0x0028


	//----- nvinfo : EIATTR_PARAM_CBANK
	.align		4
        /*0098*/ 	.byte	0x04, 0x0a
        /*009a*/ 	.short	(.L_57 - .L_56)
	.align		4
.L_56:
        /*009c*/ 	.word	index@(.nv.constant0._Z15gpu_merge_basicPfiS_iS_)
        /*00a0*/ 	.short	0x0380
        /*00a2*/ 	.short	0x0028


	//----- nvinfo : EIATTR_SW_WAR
	.align		4
.L_57:
        /*00a4*/ 	.byte	0x04, 0x36
        /*00a6*/ 	.short	(.L_59 - .L_58)
.L_58:
        /*00a8*/ 	.word	0x00000008
.L_59:


//--------------------- .nv.info._Z8gpu_warmv     --------------------------
	.section	.nv.info._Z8gpu_warmv,"",@"SHT_CUDA_INFO"
	.sectionflags	@""
	.align	4


	//----- nvinfo : EIATTR_CUDA_API_VERSION
	.align		4
        /*0000*/ 	.byte	0x04, 0x37
        /*0002*/ 	.short	(.L_61 - .L_60)
.L_60:
        /*0004*/ 	.word	0x00000082


	//----- nvinfo : EIATTR_SPARSE_MMA_MASK
	.align		4
.L_61:
        /*0008*/ 	.byte	0x03, 0x50
        /*000a*/ 	.short	0x0000


	//----- nvinfo : EIATTR_MAXREG_COUNT
	.align		4
        /*000c*/ 	.byte	0x03, 0x1b
        /*000e*/ 	.short	0x00ff


	//----- nvinfo : EIATTR_MERCURY_ISA_VERSION
	.align		4
        /*0010*/ 	.byte	0x03, 0x5f
        /*0012*/ 	.short	0x0101


	//----- nvinfo : EIATTR_VRC_CTA_INIT_COUNT
	.align		4
        /*0014*/ 	.byte	0x02, 0x4a
	.zero		1
	.zero		1


	//----- nvinfo : EIATTR_EXIT_INSTR_OFFSETS
	.align		4
        /*0018*/ 	.byte	0x04, 0x1c
        /*001a*/ 	.short	(.L_63 - .L_62)


	//   ....[0]....
.L_62:
        /*001c*/ 	.word	0x00000010


	//----- nvinfo : EIATTR_SW_WAR
	.align		4
.L_63:
        /*0020*/ 	.byte	0x04, 0x36
        /*0022*/ 	.short	(.L_65 - .L_64)
.L_64:
        /*0024*/ 	.word	0x00000008
.L_65:


//--------------------- .nv.callgraph             --------------------------
	.section	.nv.callgraph,"",@"SHT_CUDA_CALLGRAPH"
	.align	4
	.sectionentsize	8
	.align		4
        /*0000*/ 	.word	0x00000000
	.align		4
        /*0004*/ 	.word	0xffffffff
	.align		4
        /*0008*/ 	.word	0x00000000
	.align		4
        /*000c*/ 	.word	0xfffffffe
	.align		4
        /*0010*/ 	.word	0x00000000
	.align		4
        /*0014*/ 	.word	0xfffffffd
	.align		4
        /*0018*/ 	.word	0x00000000
	.align		4
        /*001c*/ 	.word	0xfffffffc


//--------------------- .text._Z15gpu_merge_tiledPfiS_iS_i --------------------------
	.section	.text._Z15gpu_merge_tiledPfiS_iS_i,"ax",@progbits
	.align	128
        .global         _Z15gpu_merge_tiledPfiS_iS_i
        .type           _Z15gpu_merge_tiledPfiS_iS_i,@function
        .size           _Z15gpu_merge_tiledPfiS_iS_i,(.L_x_83 - _Z15gpu_merge_tiledPfiS_iS_i)
        .other          _Z15gpu_merge_tiledPfiS_iS_i,@"STO_CUDA_ENTRY STV_DEFAULT"
_Z15gpu_merge_tiledPfiS_iS_i:
.text._Z15gpu_merge_tiledPfiS_iS_i:
[----:B------:R-:W-:Y:S08]  /*0000*/  LDC R1, c[0x0][0x37c] ;  /* 0x0000df00ff017b82 */ /* 0x000ff00000000800 */
[----:B------:R-:W0:Y:S01]  /*0010*/  LDC R5, c[0x0][0x370] ;  /* 0x0000dc00ff057b82 */ /* 0x000e220000000800 */
[----:B------:R-:W1:Y:S01]  /*0020*/  LDCU UR6, c[0x0][0x398] ;  /* 0x00007300ff0677ac */ /* 0x000e620008000800 */
[----:B------:R-:W1:Y:S06]  /*0030*/  LDCU UR7, c[0x0][0x388] ;  /* 0x00007100ff0777ac */ /* 0x000e6c0008000800 */
[----:B------:R-:W2:Y:S01]  /*0040*/  S2UR UR5, SR_CTAID.X ;  /* 0x00000000000579c3 */ /* 0x000ea20000002500 */
[----:B------:R-:W3:Y:S07]  /*0050*/  LDCU.64 UR16, c[0x0][0x358] ;  /* 0x00006b00ff1077ac */ /* 0x000eee0008000a00 */
[----:B------:R-:W4:Y:S01]  /*0060*/  LDC R12, c[0x0][0x388] ;  /* 0x0000e200ff0c7b82 */ /* 0x000f220000000800 */
[----:B-1----:R-:W-:Y:S01]  /*0070*/  UIADD3 UR4, UPT, UPT, UR6, UR7, URZ ;  /* 0x0000000706047290 */ /* 0x002fe2000fffe0ff */
[----:B0-----:R-:W0:Y:S06]  /*0080*/  I2F.U32.RP R0, R5 ;  /* 0x0000000500007306 */ /* 0x001e2c0000209000 */
[----:B------:R-:W-:Y:S01]  /*0090*/  BAR.SYNC.DEFER_BLOCKING 0x0 ;  /* 0x0000000000007b1d */ /* 0x000fe20000010000 */
[----:B------:R-:W-:-:S05]  /*00a0*/  ISETP.NE.U32.AND P2, PT, R5, RZ, PT ;  /* 0x000000ff0500720c */ /* 0x000fca0003f45070 */
[----:B0-----:R-:W0:Y:S02]  /*00b0*/  MUFU.RCP R0, R0 ;  /* 0x0000000000007308 */ /* 0x001e240000001000 */
[----:B0-----:R-:W-:-:S06]  /*00c0*/  VIADD R2, R0, 0xffffffe ;  /* 0x0ffffffe00027836 */ /* 0x001fcc0000000000 */
[----:B------:R0:W1:Y:S02]  /*00d0*/  F2I.FTZ.U32.TRUNC.NTZ R3, R2 ;  /* 0x0000000200037305 */ /* 0x000064000021f000 */
[----:B0-----:R-:W-:Y:S02]  /*00e0*/  IMAD.MOV.U32 R2, RZ, RZ, RZ ;  /* 0x000000ffff027224 */ /* 0x001fe400078e00ff */
[----:B-1----:R-:W-:-:S04]  /*00f0*/  IMAD.MOV R4, RZ, RZ, -R3 ;  /* 0x000000ffff047224 */ /* 0x002fc800078e0a03 */
[----:B------:R-:W-:-:S04]  /*0100*/  IMAD R7, R4, R5, RZ ;  /* 0x0000000504077224 */ /* 0x000fc800078e02ff */
[----:B------:R-:W-:Y:S02]  /*0110*/  IMAD.HI.U32 R3, R3, R7, R2 ;  /* 0x0000000703037227 */ /* 0x000fe400078e0002 */
[----:B------:R-:W0:Y:S04]  /*0120*/  LDC R2, c[0x0][0x398] ;  /* 0x0000e600ff027b82 */ /* 0x000e280000000800 */
[----:B------:R-:W-:-:S04]  /*0130*/  IMAD.HI.U32 R3, R3, UR4, RZ ;  /* 0x0000000403037c27 */ /* 0x000fc8000f8e00ff */
[----:B------:R-:W-:Y:S01]  /*0140*/  IMAD.MOV R0, RZ, RZ, -R3 ;  /* 0x000000ffff007224 */ /* 0x000fe200078e0a03 */
[----:B------:R-:W1:Y:S03]  /*0150*/  LDC.64 R6, c[0x0][0x390] ;  /* 0x0000e400ff067b82 */ /* 0x000e660000000a00 */
[----:B------:R-:W-:-:S05]  /*0160*/  IMAD R0, R5, R0, UR4 ;  /* 0x0000000405007e24 */ /* 0x000fca000f8e0200 */
[----:B------:R-:W-:-:S13]  /*0170*/  ISETP.GE.U32.AND P0, PT, R0, R5, PT ;  /* 0x000000050000720c */ /* 0x000fda0003f06070 */
[----:B------:R-:W-:Y:S02]  /*0180*/  @P0 IMAD.IADD R0, R0, 0x1, -R5 ;  /* 0x0000000100000824 */ /* 0x000fe400078e0a05 */
[----:B------:R-:W-:-:S03]  /*0190*/  @P0 VIADD R3, R3, 0x1 ;  /* 0x0000000103030836 */ /* 0x000fc60000000000 */
[----:B------:R-:W-:-:S13]  /*01a0*/  ISETP.GE.U32.AND P1, PT, R0, R5, PT ;  /* 0x000000050000720c */ /* 0x000fda0003f26070 */
[----:B------:R-:W-:Y:S01]  /*01b0*/  @P1 VIADD R3, R3, 0x1 ;  /* 0x0000000103031836 */ /* 0x000fe20000000000 */
[----:B------:R-:W-:Y:S02]  /*01c0*/  @!P2 LOP3.LUT R3, RZ, R5, RZ, 0x33, !PT ;  /* 0x00000005ff03a212 */ /* 0x000fe400078e33ff */
[----:B------:R-:W0:Y:S02]  /*01d0*/  LDC.64 R4, c[0x0][0x380] ;  /* 0x0000e000ff047b82 */ /* 0x000e240000000a00 */
[----:B------:R-:W-:-:S04]  /*01e0*/  I2FP.F32.U32 R3, R3 ;  /* 0x0000000300037245 */ /* 0x000fc80000201000 */
[----:B------:R-:W2:Y:S02]  /*01f0*/  F2I.TRUNC.NTZ R15, R3 ;  /* 0x00000003000f7305 */ /* 0x000ea4000020f100 */
[----:B--2---:R-:W-:-:S04]  /*0200*/  IMAD R0, R15, UR5, RZ ;  /* 0x000000050f007c24 */ /* 0x004fc8000f8e02ff */
[C---:B------:R-:W-:Y:S01]  /*0210*/  VIADD R14, R0.reuse, -UR6 ;  /* 0x80000006000e7c36 */ /* 0x040fe20008000000 */
[C---:B------:R-:W-:Y:S01]  /*0220*/  ISETP.GE.AND P0, PT, R0.reuse, UR6, PT ;  /* 0x0000000600007c0c */ /* 0x040fe2000bf06270 */
[C---:B------:R-:W-:Y:S01]  /*0230*/  VIADD R16, R0.reuse, -UR7 ;  /* 0x8000000700107c36 */ /* 0x040fe20008000000 */
[C---:B------:R-:W-:Y:S02]  /*0240*/  ISETP.GE.AND P1, PT, R0.reuse, UR7, PT ;  /* 0x0000000700007c0c */ /* 0x040fe4000bf26270 */
[C---:B------:R-:W-:Y:S02]  /*0250*/  VIMNMX R3, PT, PT, R0.reuse, UR7, PT ;  /* 0x0000000700037c48 */ /* 0x040fe4000bfe0100 */
[----:B------:R-:W-:Y:S02]  /*0260*/  VIADDMNMX.U32 R15, R0, R15, UR4, PT ;  /* 0x00000004000f7e46 */ /* 0x000fe4000b80000f */
[----:B------:R-:W-:Y:S02]  /*0270*/  SEL R14, R14, RZ, P0 ;  /* 0x000000ff0e0e7207 */ /* 0x000fe40000000000 */
[----:B------:R-:W-:-:S02]  /*0280*/  SEL R16, R16, RZ, P1 ;  /* 0x000000ff10107207 */ /* 0x000fc40000800000 */
[----:B-1-34-:R-:W-:-:S07]  /*0290*/  IADD3 R19, PT, PT, R0, -R3, RZ ;  /* 0x8000000300137210 */ /* 0x01afce0007ffe0ff */
.L_x_2:
[----:B0-----:R-:W-:Y:S01]  /*02a0*/  ISETP.GE.AND P0, PT, R19, R2, PT ;  /* 0x000000021300720c */ /* 0x001fe20003f06270 */
[----:B------:R-:W-:Y:S02]  /*02b0*/  IMAD.MOV.U32 R17, RZ, RZ, R3 ;  /* 0x000000ffff117224 */ /* 0x000fe400078e0003 */
[----:B------:R-:W-:Y:S01]  /*02c0*/  IMAD.MOV.U32 R13, RZ, RZ, R19 ;  /* 0x000000ffff0d7224 */ /* 0x000fe200078e0013 */
[----:B------:R-:W-:-:S13]  /*02d0*/  ISETP.LT.OR P0, PT, R3, 0x1, P0 ;  /* 0x000000010300780c */ /* 0x000fda0000701670 */
[----:B------:R-:W-:Y:S05]  /*02e0*/  @P0 BRA `(.L_x_0) ;  /* 0x0000000000340947 */ /* 0x000fea0003800000 */
[----:B------:R-:W-:Y:S02]  /*02f0*/  VIADD R11, R3, 0xffffffff ;  /* 0xffffffff030b7836 */ /* 0x000fe40000000000 */
[----:B------:R-:W-:-:S04]  /*0300*/  IMAD.WIDE R8, R19, 0x4, R6 ;  /* 0x0000000413087825 */ /* 0x000fc800078e0206 */
[----:B------:R-:W-:Y:S02]  /*0310*/  IMAD.WIDE.U32 R10, R11, 0x4, R4 ;  /* 0x000000040b0a7825 */ /* 0x000fe400078e0004 */
[----:B------:R-:W2:Y:S04]  /*0320*/  LDG.E R9, desc[UR16][R8.64] ;  /* 0x0000001008097981 */ /* 0x000ea8000c1e1900 */
[----:B------:R-:W2:Y:S02]  /*0330*/  LDG.E R10, desc[UR16][R10.64] ;  /* 0x000000100a0a7981 */ /* 0x000ea4000c1e1900 */
[----:B--2---:R-:W-:-:S13]  /*0340*/  FSETP.GT.AND P1, PT, R10, R9, PT ;  /* 0x000000090a00720b */ /* 0x004fda0003f24000 */
[----:B------:R-:W-:Y:S01]  /*0350*/  @P1 IADD3 R18, PT, PT, R3, 0x1, -R14 ;  /* 0x0000000103121810 */ /* 0x000fe20007ffe80e */
[----:B------:R-:W-:Y:S01]  /*0360*/  @P1 IMAD.MOV.U32 R16, RZ, RZ, R13 ;  /* 0x000000ffff101224 */ /* 0x000fe200078e000d */
[----:B------:R-:W-:Y:S02]  /*0370*/  @P1 PLOP3.LUT P0, PT, PT, PT, PT, 0x8, 0x80 ;  /* 0x000000000080181c */ /* 0x000fe40003f0e170 */
[----:B------:R-:W-:-:S05]  /*0380*/  @P1 SHF.R.S32.HI R18, RZ, 0x1, R18 ;  /* 0x00000001ff121819 */ /* 0x000fca0000011412 */
[--C-:B------:R-:W-:Y:S02]  /*0390*/  @P1 IMAD.IADD R19, R19, 0x1, R18.reuse ;  /* 0x0000000113131824 */ /* 0x100fe400078e0212 */
[----:B------:R-:W-:Y:S01]  /*03a0*/  @P1 IMAD.IADD R3, R3, 0x1, -R18 ;  /* 0x0000000103031824 */ /* 0x000fe200078e0a12 */
[----:B------:R-:W-:Y:S06]  /*03b0*/  @P1 BRA `(.L_x_1) ;  /* 0x0000000000481947 */ /* 0x000fec0003800000 */
.L_x_0:
[----:B------:R-:W-:Y:S02]  /*03c0*/  ISETP.GE.AND P1, PT, R3, R12, PT ;  /* 0x0000000c0300720c */ /* 0x000fe40003f26270 */
[----:B------:R-:W-:Y:S02]  /*03d0*/  PLOP3.LUT P0, PT, PT, PT, PT, 0x80, 0x8 ;  /* 0x000000000008781c */ /* 0x000fe40003f0f070 */
[----:B------:R-:W-:-:S13]  /*03e0*/  ISETP.LT.OR P1, PT, R19, 0x1, P1 ;  /* 0x000000011300780c */ /* 0x000fda0000f21670 */
[----:B------:R-:W-:Y:S05]  /*03f0*/  @P1 BRA `(.L_x_1) ;  /* 0x0000000000381947 */ /* 0x000fea0003800000 */
[----:B------:R-:W-:Y:S02]  /*0400*/  VIADD R9, R13, 0xffffffff ;  /* 0xffffffff0d097836 */ /* 0x000fe40000000000 */
[----:B------:R-:W-:-:S04]  /*0410*/  IMAD.WIDE R10, R17, 0x4, R4 ;  /* 0x00000004110a7825 */ /* 0x000fc800078e0204 */
[----:B------:R-:W-:Y:S02]  /*0420*/  IMAD.WIDE.U32 R8, R9, 0x4, R6 ;  /* 0x0000000409087825 */ /* 0x000fe400078e0006 */
[----:B------:R-:W2:Y:S04]  /*0430*/  LDG.E R11, desc[UR16][R10.64] ;  /* 0x000000100a0b7981 */ /* 0x000ea8000c1e1900 */
[----:B------:R-:W2:Y:S01]  /*0440*/  LDG.E R8, desc[UR16][R8.64] ;  /* 0x0000001008087981 */ /* 0x000ea2000c1e1900 */
[----:B------:R-:W-:Y:S02]  /*0450*/  IMAD.MOV.U32 R3, RZ, RZ, R17 ;  /* 0x000000ffff037224 */ /* 0x000fe400078e0011 */
[----:B------:R-:W-:Y:S01]  /*0460*/  IMAD.MOV.U32 R19, RZ, RZ, R13 ;  /* 0x000000ffff137224 */ /* 0x000fe200078e000d */
[----:B--2---:R-:W-:-:S13]  /*0470*/  FSETP.GE.AND P1, PT, R8, R11, PT ;  /* 0x0000000b0800720b */ /* 0x004fda0003f26000 */
[----:B------:R-:W-:Y:S02]  /*0480*/  @P1 IADD3 R18, PT, PT, R13, 0x1, -R16 ;  /* 0x000000010d121810 */ /* 0x000fe40007ffe810 */
[----:B------:R-:W-:Y:S02]  /*0490*/  @P1 PLOP3.LUT P0, PT, PT, PT, PT, 0x8, 0x80 ;  /* 0x000000000080181c */ /* 0x000fe40003f0e170 */
[----:B------:R-:W-:Y:S02]  /*04a0*/  @P1 SHF.R.S32.HI R18, RZ, 0x1, R18 ;  /* 0x00000001ff121819 */ /* 0x000fe40000011412 */
[----:B------:R-:W-:-:S03]  /*04b0*/  @P1 MOV R14, R17 ;  /* 0x00000011000e1202 */ /* 0x000fc60000000f00 */
[--C-:B------:R-:W-:Y:S02]  /*04c0*/  @P1 IMAD.IADD R3, R17, 0x1, R18.reuse ;  /* 0x0000000111031824 */ /* 0x100fe400078e0212 */
[----:B------:R-:W-:-:S07]  /*04d0*/  @P1 IMAD.IADD R19, R13, 0x1, -R18 ;  /* 0x000000010d131824 */ /* 0x000fce00078e0a12 */
.L_x_1:
[----:B------:R-:W-:Y:S05]  /*04e0*/  @!P0 BRA `(.L_x_2) ;  /* 0xfffffffc006c8947 */ /* 0x000fea000383ffff */
[----:B------:R-:W0:Y:S01]  /*04f0*/  LDCU UR4, c[0x0][0x388] ;  /* 0x00007100ff0477ac */ /* 0x000e220008000800 */
[----:B------:R-:W1:Y:S01]  /*0500*/  LDC R13, c[0x0][0x388] ;  /* 0x0000e200ff0d7b82 */ /* 0x000e620000000800 */
[C---:B------:R-:W-:Y:S01]  /*0510*/  ISETP.GE.AND P0, PT, R15.reuse, R2, PT ;  /* 0x000000020f00720c */ /* 0x040fe20003f06270 */
[----:B------:R-:W-:-:S05]  /*0520*/  IMAD.IADD R2, R15, 0x1, -R2 ;  /* 0x000000010f027824 */ /* 0x000fca00078e0a02 */
[----:B------:R-:W-:Y:S01]  /*0530*/  SEL R17, R2, RZ, P0 ;  /* 0x000000ff02117207 */ /* 0x000fe20000000000 */
[----:B------:R-:W2:Y:S08]  /*0540*/  LDC R12, c[0x0][0x398] ;  /* 0x0000e600ff0c7b82 */ /* 0x000eb00000000800 */
[----:B------:R-:W3:Y:S01]  /*0550*/  LDC.64 R6, c[0x0][0x380] ;  /* 0x0000e000ff067b82 */ /* 0x000ee20000000a00 */
[C---:B0-----:R-:W-:Y:S01]  /*0560*/  VIADD R19, R15.reuse, -UR4 ;  /* 0x800000040f137c36 */ /* 0x041fe20008000000 */
[----:B------:R-:W-:-:S02]  /*0570*/  VIMNMX R16, PT, PT, R15, UR4, PT ;  /* 0x000000040f107c48 */ /* 0x000fc4000bfe0100 */
[----:B------:R-:W-:-:S03]  /*0580*/  ISETP.GE.AND P1, PT, R15, UR4, PT ;  /* 0x000000040f007c0c */ /* 0x000fc6000bf26270 */
[----:B------:R-:W-:Y:S01]  /*0590*/  IMAD.IADD R23, R15, 0x1, -R16 ;  /* 0x000000010f177824 */ /* 0x000fe200078e0a10 */
[----:B------:R-:W0:Y:S01]  /*05a0*/  LDC.64 R4, c[0x0][0x390] ;  /* 0x0000e400ff047b82 */ /* 0x000e220000000a00 */
[----:B------:R-:W-:-:S08]  /*05b0*/  SEL R19, R19, RZ, P1 ;  /* 0x000000ff13137207 */ /* 0x000fd00000800000 */
.L_x_5:
[----:B--2---:R-:W-:Y:S01]  /*05c0*/  ISETP.GE.AND P0, PT, R23, R12, PT ;  /* 0x0000000c1700720c */ /* 0x004fe20003f06270 */
[----:B------:R-:W-:Y:S02]  /*05d0*/  IMAD.MOV.U32 R21, RZ, RZ, R16 ;  /* 0x000000ffff157224 */ /* 0x000fe400078e0010 */
[----:B------:R-:W-:Y:S01]  /*05e0*/  IMAD.MOV.U32 R2, RZ, RZ, R23 ;  /* 0x000000ffff027224 */ /* 0x000fe200078e0017 */
[----:B------:R-:W-:-:S13]  /*05f0*/  ISETP.LT.OR P0, PT, R16, 0x1, P0 ;  /* 0x000000011000780c */ /* 0x000fda0000701670 */
[----:B------:R-:W-:Y:S05]  /*0600*/  @P0 BRA `(.L_x_3) ;  /* 0x0000000000340947 */ /* 0x000fea0003800000 */
[----:B------:R-:W-:Y:S02]  /*0610*/  VIADD R11, R16, 0xffffffff ;  /* 0xffffffff100b7836 */ /* 0x000fe40000000000 */
[----:B0-----:R-:W-:-:S04]  /*0620*/  IMAD.WIDE R8, R23, 0x4, R4 ;  /* 0x0000000417087825 */ /* 0x001fc800078e0204 */
[----:B---3--:R-:W-:Y:S02]  /*0630*/  IMAD.WIDE.U32 R10, R11, 0x4, R6 ;  /* 0x000000040b0a7825 */ /* 0x008fe400078e0006 */
[----:B------:R-:W2:Y:S04]  /*0640*/  LDG.E R9, desc[UR16][R8.64] ;  /* 0x0000001008097981 */ /* 0x000ea8000c1e1900 */
[----:B------:R-:W2:Y:S02]  /*0650*/  LDG.E R10, desc[UR16][R10.64] ;  /* 0x000000100a0a7981 */ /* 0x000ea4000c1e1900 */
[----:B--2---:R-:W-:-:S13]  /*0660*/  FSETP.GT.AND P1, PT, R10, R9, PT ;  /* 0x000000090a00720b */ /* 0x004fda0003f24000 */
[----:B------:R-:W-:Y:S01]  /*0670*/  @P1 IADD3 R14, PT, PT, R16, 0x1, -R17 ;  /* 0x00000001100e1810 */ /* 0x000fe20007ffe811 */
[----:B------:R-:W-:Y:S01]  /*0680*/  @P1 IMAD.MOV.U32 R19, RZ, RZ, R2 ;  /* 0x000000ffff131224 */ /* 0x000fe200078e0002 */
[----:B------:R-:W-:Y:S02]  /*0690*/  @P1 PLOP3.LUT P0, PT, PT, PT, PT, 0x8, 0x80 ;  /* 0x000000000080181c */ /* 0x000fe40003f0e170 */
[----:B------:R-:W-:-:S04]  /*06a0*/  @P1 SHF.R.S32.HI R14, RZ, 0x1, R14 ;  /* 0x00000001ff0e1819 */ /* 0x000fc8000001140e */
[----:B------:R-:W-:Y:S01]  /*06b0*/  @P1 IADD3 R16, PT, PT, R16, -R14, RZ ;  /* 0x8000000e10101210 */ /* 0x000fe20007ffe0ff */
[----:B------:R-:W-:Y:S01]  /*06c0*/  @P1 IMAD.IADD R23, R23, 0x1, R14 ;  /* 0x0000000117171824 */ /* 0x000fe200078e020e */
[----:B------:R-:W-:Y:S06]  /*06d0*/  @P1 BRA `(.L_x_4) ;  /* 0x0000000000481947 */ /* 0x000fec0003800000 */
.L_x_3:
[----:B-1----:R-:W-:Y:S02]  /*06e0*/  ISETP.GE.AND P1, PT, R16, R13, PT ;  /* 0x0000000d1000720c */ /* 0x002fe40003f26270 */
[----:B------:R-:W-:Y:S02]  /*06f0*/  PLOP3.LUT P0, PT, PT, PT, PT, 0x80, 0x8 ;  /* 0x000000000008781c */ /* 0x000fe40003f0f070 */
[----:B------:R-:W-:-:S13]  /*0700*/  ISETP.LT.OR P1, PT, R23, 0x1, P1 ;  /* 0x000000011700780c */ /* 0x000fda0000f21670 */
[----:B------:R-:W-:Y:S05]  /*0710*/  @P1 BRA `(.L_x_4) ;  /* 0x0000000000381947 */ /* 0x000fea0003800000 */
[----:B------:R-:W-:Y:S02]  /*0720*/  VIADD R9, R2, 0xffffffff ;  /* 0xffffffff02097836 */ /* 0x000fe40000000000 */
[----:B---3--:R-:W-:-:S04]  /*0730*/  IMAD.WIDE R10, R21, 0x4, R6 ;  /* 0x00000004150a7825 */ /* 0x008fc800078e0206 */
[----:B0-----:R-:W-:Y:S02]  /*0740*/  IMAD.WIDE.U32 R8, R9, 0x4, R4 ;  /* 0x0000000409087825 */ /* 0x001fe400078e0004 */
[----:B------:R-:W2:Y:S04]  /*0750*/  LDG.E R11, desc[UR16][R10.64] ;  /* 0x000000100a0b7981 */ /* 0x000ea8000c1e1900 */
[----:B------:R-:W2:Y:S01]  /*0760*/  LDG.E R8, desc[UR16][R8.64] ;  /* 0x0000001008087981 */ /* 0x000ea2000c1e1900 */
[----:B------:R-:W-:Y:S02]  /*0770*/  IMAD.MOV.U32 R16, RZ, RZ, R21 ;  /* 0x000000ffff107224 */ /* 0x000fe400078e0015 */
[----:B------:R-:W-:Y:S01]  /*0780*/  IMAD.MOV.U32 R23, RZ, RZ, R2 ;  /* 0x000000ffff177224 */ /* 0x000fe200078e0002 */
[----:B--2---:R-:W-:-:S13]  /*0790*/  FSETP.GE.AND P1, PT, R8, R11, PT ;  /* 0x0000000b0800720b */ /* 0x004fda0003f26000 */
[----:B------:R-:W-:Y:S01]  /*07a0*/  @P1 IADD3 R14, PT, PT, R2, 0x1, -R19 ;  /* 0x00000001020e1810 */ /* 0x000fe20007ffe813 */
[----:B------:R-:W-:Y:S01]  /*07b0*/  @P1 IMAD.MOV.U32 R17, RZ, RZ, R21 ;  /* 0x000000ffff111224 */ /* 0x000fe200078e0015 */
[----:B------:R-:W-:Y:S02]  /*07c0*/  @P1 PLOP3.LUT P0, PT, PT, PT, PT, 0x8, 0x80 ;  /* 0x000000000080181c */ /* 0x000fe40003f0e170 */
[----:B------:R-:W-:-:S05]  /*07d0*/  @P1 SHF.R.S32.HI R14, RZ, 0x1, R14 ;  /* 0x00000001ff0e1819 */ /* 0x000fca000001140e */
[--C-:B------:R-:W-:Y:S02]  /*07e0*/  @P1 IMAD.IADD R16, R21, 0x1, R14.reuse ;  /* 0x0000000115101824 */ /* 0x100fe400078e020e */
[----:B------:R-:W-:-:S07]  /*07f0*/  @P1 IMAD.IADD R23, R2, 0x1, -R14 ;  /* 0x0000000102171824 */ /* 0x000fce00078e0a0e */
.L_x_4:
[----:B------:R-:W-:Y:S05]  /*0800*/  @!P0 BRA `(.L_x_5) ;  /* 0xfffffffc006c8947 */ /* 0x000fea000383ffff */
[----:B------:R-:W2:Y:S01]  /*0810*/  LDCU UR9, c[0x0][0x3a8] ;  /* 0x00007500ff0977ac */ /* 0x000ea20008000800 */
[----:B------:R-:W-:Y:S02]  /*0820*/  IMAD.IADD R12, R15, 0x1, -R0 ;  /* 0x000000010f0c7824 */ /* 0x000fe400078e0a00 */
[----:B--2---:R-:W-:-:S05]  /*0830*/  IMAD.U32 R2, RZ, RZ, UR9 ;  /* 0x00000009ff027e24 */ /* 0x004fca000f8e00ff */
[----:B---3--:R-:W-:-:S04]  /*0840*/  IABS R7, R2 ;  /* 0x0000000200077213 */ /* 0x008fc80000000000 */
[----:B------:R-:W2:Y:S08]  /*0850*/  I2F.RP R2, R7 ;  /* 0x0000000700027306 */ /* 0x000eb00000209400 */
[----:B--2---:R-:W0:Y:S02]  /*0860*/  MUFU.RCP R2, R2 ;  /* 0x0000000200027308 */ /* 0x004e240000001000 */
[----:B0-----:R-:W-:-:S06]  /*0870*/  VIADD R4, R2, 0xffffffe ;  /* 0x0ffffffe02047836 */ /* 0x001fcc0000000000 */
[----:B------:R0:W2:Y:S02]  /*0880*/  F2I.FTZ.U32.TRUNC.NTZ R5, R4 ;  /* 0x0000000400057305 */ /* 0x0000a4000021f000 */
[----:B0-----:R-:W-:Y:S01]  /*0890*/  IMAD.MOV.U32 R4, RZ, RZ, RZ ;  /* 0x000000ffff047224 */ /* 0x001fe200078e00ff */
[----:B--2---:R-:W-:-:S05]  /*08a0*/  IADD3 R6, PT, PT, RZ, -R5, RZ ;  /* 0x80000005ff067210 */ /* 0x004fca0007ffe0ff */
[----:B------:R-:W-:Y:S01]  /*08b0*/  IMAD R9, R6, R7, RZ ;  /* 0x0000000706097224 */ /* 0x000fe200078e02ff */
[----:B------:R-:W-:-:S03]  /*08c0*/  IABS R6, R12 ;  /* 0x0000000c00067213 */ /* 0x000fc60000000000 */
[----:B------:R-:W-:-:S06]  /*08d0*/  IMAD.HI.U32 R5, R5, R9, R4 ;  /* 0x0000000905057227 */ /* 0x000fcc00078e0004 */
[----:B------:R-:W-:-:S04]  /*08e0*/  IMAD.HI.U32 R5, R5, R6, RZ ;  /* 0x0000000605057227 */ /* 0x000fc800078e00ff */
[----:B------:R-:W-:-:S04]  /*08f0*/  IMAD.MOV R2, RZ, RZ, -R5 ;  /* 0x000000ffff027224 */ /* 0x000fc800078e0a05 */
[C---:B------:R-:W-:Y:S01]  /*0900*/  IMAD R2, R7.reuse, R2, R6 ;  /* 0x0000000207027224 */ /* 0x040fe200078e0206 */
[----:B------:R-:W-:Y:S04]  /*0910*/  BAR.SYNC.DEFER_BLOCKING 0x0 ;  /* 0x0000000000007b1d */ /* 0x000fe80000010000 */
[----:B------:R-:W-:-:S13]  /*0920*/  ISETP.GT.U32.AND P2, PT, R7, R2, PT ;  /* 0x000000020700720c */ /* 0x000fda0003f44070 */
[----:B------:R-:W-:Y:S02]  /*0930*/  @!P2 IMAD.IADD R2, R2, 0x1, -R7 ;  /* 0x000000010202a824 */ /* 0x000fe400078e0a07 */
[----:B------:R-:W-:Y:S01]  /*0940*/  @!P2 VIADD R5, R5, 0x1 ;  /* 0x000000010505a836 */ /* 0x000fe20000000000 */
[----:B------:R-:W-:Y:S02]  /*0950*/  ISETP.NE.AND P2, PT, RZ, UR9, PT ;  /* 0x00000009ff007c0c */ /* 0x000fe4000bf45270 */
[----:B------:R-:W-:Y:S02]  /*0960*/  ISETP.GE.U32.AND P0, PT, R2, R7, PT ;  /* 0x000000070200720c */ /* 0x000fe40003f06070 */
[----:B------:R-:W-:-:S04]  /*0970*/  LOP3.LUT R2, R12, UR9, RZ, 0x3c, !PT ;  /* 0x000000090c027c12 */ /* 0x000fc8000f8e3cff */
[----:B------:R-:W-:-:S07]  /*0980*/  ISETP.GE.AND P1, PT, R2, RZ, PT ;  /* 0x000000ff0200720c */ /* 0x000fce0003f26270 */
[----:B------:R-:W-:-:S06]  /*0990*/  @P0 VIADD R5, R5, 0x1 ;  /* 0x0000000105050836 */ /* 0x000fcc0000000000 */
[----:B------:R-:W-:Y:S01]  /*09a0*/  @!P1 IMAD.MOV R5, RZ, RZ, -R5 ;  /* 0x000000ffff059224 */ /* 0x000fe200078e0a05 */
[----:B------:R-:W-:-:S04]  /*09b0*/  @!P2 LOP3.LUT R5, RZ, UR9, RZ, 0x33, !PT ;  /* 0x00000009ff05ac12 */ /* 0x000fc8000f8e33ff */
[----:B-1----:R-:W-:-:S06]  /*09c0*/  I2FP.F32.S32 R13, R5 ;  /* 0x00000005000d7245 */ /* 0x002fcc0000201400 */
[----:B------:R-:W0:Y:S02]  /*09d0*/  F2I.TRUNC.NTZ R13, R13 ;  /* 0x0000000d000d7305 */ /* 0x000e24000020f100 */
[----:B0-----:R-:W-:-:S13]  /*09e0*/  ISETP.GE.AND P0, PT, R13, 0x1, PT ;  /* 0x000000010d00780c */ /* 0x001fda0003f06270 */
[----:B------:R-:W-:Y:S05]  /*09f0*/  @!P0 EXIT ;  /* 0x000000000000894d */ /* 0x000fea0003800000 */
[----:B------:R-:W0:Y:S01]  /*0a00*/  S2R R14, SR_TID.X ;  /* 0x00000000000e7919 */ /* 0x000e220000002100 */
[----:B------:R-:W1:Y:S01]  /*0a10*/  S2UR UR5, SR_CgaCtaId ;  /* 0x00000000000579c3 */ /* 0x000e620000008800 */
[----:B------:R-:W-:Y:S01]  /*0a20*/  UMOV UR4, 0x400 ;  /* 0x0000040000047882 */ /* 0x000fe20000000000 */
[----:B------:R-:W-:Y:S01]  /*0a30*/  IMAD.IADD R5, R0, 0x1, -R3 ;  /* 0x0000000100057824 */ /* 0x000fe200078e0a03 */
[----:B------:R-:W-:Y:S01]  /*0a40*/  SHF.R.S32.HI R17, RZ, 0x1f, R0 ;  /* 0x0000001fff117819 */ /* 0x000fe20000011400 */
[----:B------:R-:W2:Y:S03]  /*0a50*/  LDCU UR19, c[0x0][0x360] ;  /* 0x00006c00ff1377ac */ /* 0x000ea60008000800 */
[----:B------:R-:W-:Y:S01]  /*0a60*/  IADD3 R15, PT, PT, R15, -R5, -R16 ;  /* 0x800000050f0f7210 */ /* 0x000fe20007ffe810 */
[----:B------:R-:W-:Y:S01]  /*0a70*/  UMOV UR6, URZ ;  /* 0x000000ff00067c82 */ /* 0x000fe20008000000 */
[----:B------:R-:W-:Y:S01]  /*0a80*/  IADD3 R16, PT, PT, -R3, R16, RZ ;  /* 0x0000001003107210 */ /* 0x000fe20007ffe1ff */
[----:B------:R-:W-:Y:S01]  /*0a90*/  UMOV UR7, URZ ;  /* 0x000000ff00077c82 */ /* 0x000fe20008000000 */
[----:B-1----:R-:W-:-:S03]  /*0aa0*/  ULEA UR4, UR5, UR4, 0x18 ;  /* 0x0000000405047291 */ /* 0x002fc6000f8ec0ff */
[----:B------:R-:W-:Y:S01]  /*0ab0*/  UMOV UR5, URZ ;  /* 0x000000ff00057c82 */ /* 0x000fe20008000000 */
[----:B------:R-:W-:Y:S01]  /*0ac0*/  ULEA UR9, UR9, UR4, 0x2 ;  /* 0x0000000409097291 */ /* 0x000fe2000f8e10ff */
[--C-:B0-----:R-:W-:Y:S02]  /*0ad0*/  IMAD.IADD R20, R3, 0x1, R14.reuse ;  /* 0x0000000103147824 */ /* 0x101fe400078e020e */
[----:B------:R-:W-:Y:S01]  /*0ae0*/  UMOV UR4, URZ ;  /* 0x000000ff00047c82 */ /* 0x000fe20008000000 */
[----:B--2---:R-:W-:-:S08]  /*0af0*/  IMAD.IADD R18, R5, 0x1, R14 ;  /* 0x0000000105127824 */ /* 0x004fd000078e020e */
.L_x_47:
[----:B0-----:R-:W0:Y:S02]  /*0b00*/  LDCU UR8, c[0x0][0x3a8] ;  /* 0x00007500ff0877ac */ /* 0x001e240008000800 */
[----:B0-----:R-:W-:Y:S01]  /*0b10*/  IMAD.U32 R4, RZ, RZ, UR8 ;  /* 0x00000008ff047e24 */ /* 0x001fe2000f8e00ff */
[----:B------:R-:W-:Y:S04]  /*0b20*/  BAR.SYNC.DEFER_BLOCKING 0x0 ;  /* 0x0000000000007b1d */ /* 0x000fe80000010000 */
[----:B------:R-:W-:-:S13]  /*0b30*/  ISETP.GE.AND P0, PT, R4, 0x1, PT ;  /* 0x000000010400780c */ /* 0x000fda0003f06270 */
[----:B--2-4-:R-:W-:Y:S05]  /*0b40*/  @!P0 BRA `(.L_x_6) ;  /* 0x0000000000588947 */ /* 0x014fea0003800000 */
[----:B------:R-:W0:Y:S01]  /*0b50*/  LDC R8, c[0x0][0x3a8] ;  /* 0x0000ea00ff087b82 */ /* 0x000e220000000800 */
[----:B------:R-:W-:Y:S01]  /*0b60*/  VIADD R6, R16, -UR5 ;  /* 0x8000000510067c36 */ /* 0x000fe20008000000 */
[----:B------:R-:W-:Y:S01]  /*0b70*/  UMOV UR8, URZ ;  /* 0x000000ff00087c82 */ /* 0x000fe20008000000 */
[----:B------:R-:W-:-:S05]  /*0b80*/  VIADD R9, R20, UR5 ;  /* 0x0000000514097c36 */ /* 0x000fca0008000000 */
[----:B------:R-:W1:Y:S02]  /*0b90*/  LDC.64 R2, c[0x0][0x380] ;  /* 0x0000e000ff027b82 */ /* 0x000e640000000a00 */
.L_x_9:
[----:B------:R-:W-:Y:S01]  /*0ba0*/  VIADD R7, R14, UR8 ;  /* 0x000000080e077c36 */ /* 0x000fe20008000000 */
[----:B------:R-:W-:Y:S04]  /*0bb0*/  BSSY.RECONVERGENT B0, `(.L_x_7) ;  /* 0x000000b000007945 */ /* 0x000fe80003800200 */
[----:B------:R-:W-:-:S13]  /*0bc0*/  ISETP.GE.U32.AND P0, PT, R7, R6, PT ;  /* 0x000000060700720c */ /* 0x000fda0003f06070 */
[----:B------:R-:W-:Y:S05]  /*0bd0*/  @P0 BRA `(.L_x_8) ;  /* 0x0000000000200947 */ /* 0x000fea0003800000 */
[----:B------:R-:W-:-:S04]  /*0be0*/  VIADD R5, R9, UR8 ;  /* 0x0000000809057c36 */ /* 0x000fc80008000000 */
[----:B-1----:R-:W-:-:S06]  /*0bf0*/  IMAD.WIDE.U32 R4, R5, 0x4, R2 ;  /* 0x0000000405047825 */ /* 0x002fcc00078e0002 */
[----:B------:R-:W2:Y:S01]  /*0c00*/  LDG.E R4, desc[UR16][R4.64] ;  /* 0x0000001004047981 */ /* 0x000ea2000c1e1900 */
[----:B------:R-:W1:Y:S01]  /*0c10*/  S2UR UR11, SR_CgaCtaId ;  /* 0x00000000000b79c3 */ /* 0x000e620000008800 */
[----:B------:R-:W-:Y:S02]  /*0c20*/  UMOV UR10, 0x400 ;  /* 0x00000400000a7882 */ /* 0x000fe40000000000 */
[----:B-1----:R-:W-:-:S06]  /*0c30*/  ULEA UR10, UR11, UR10, 0x18 ;  /* 0x0000000a0b0a7291 */ /* 0x002fcc000f8ec0ff */
[----:B------:R-:W-:-:S05]  /*0c40*/  LEA R7, R7, UR10, 0x2 ;  /* 0x0000000a07077c11 */ /* 0x000fca000f8e10ff */
[----:B--2---:R2:W-:Y:S02]  /*0c50*/  STS [R7], R4 ;  /* 0x0000000407007388 */ /* 0x0045e40000000800 */
.L_x_8:
[----:B------:R-:W-:Y:S05]  /*0c60*/  BSYNC.RECONVERGENT B0 ;  /* 0x0000000000007941 */ /* 0x000fea0003800200 */
.L_x_7:
[----:B------:R-:W-:Y:S01]  /*0c70*/  UIADD3 UR8, UPT, UPT, UR19, UR8, URZ ;  /* 0x0000000813087290 */ /* 0x000fe2000fffe0ff */
[----:B0-2---:R-:W-:-:S05]  /*0c80*/  IMAD.MOV.U32 R4, RZ, RZ, R8 ;  /* 0x000000ffff047224 */ /* 0x005fca00078e0008 */
[----:B------:R-:W-:-:S13]  /*0c90*/  ISETP.LE.AND P0, PT, R4, UR8, PT ;  /* 0x0000000804007c0c */ /* 0x000fda000bf03270 */
[----:B------:R-:W-:Y:S05]  /*0ca0*/  @!P0 BRA `(.L_x_9) ;  /* 0xfffffffc00bc8947 */ /* 0x000fea000383ffff */
.L_x_6:
[----:B------:R-:W-:Y:S01]  /*0cb0*/  BAR.SYNC.DEFER_BLOCKING 0x0 ;  /* 0x0000000000007b1d */ /* 0x000fe20000010000 */
[----:B------:R-:W-:-:S13]  /*0cc0*/  ISETP.GE.AND P0, PT, R4, 0x1, PT ;  /* 0x000000010400780c */ /* 0x000fda0003f06270 */
[----:B------:R-:W-:Y:S05]  /*0cd0*/  @!P0 BRA `(.L_x_10) ;  /* 0x00000000004c8947 */ /* 0x000fea0003800000 */
[----:B------:R-:W0:Y:S01]  /*0ce0*/  LDC R8, c[0x0][0x3a8] ;  /* 0x0000ea00ff087b82 */ /* 0x000e220000000800 */
[----:B------:R-:W-:Y:S01]  /*0cf0*/  IADD3 R6, PT, PT, R15, -UR4, RZ ;  /* 0x800000040f067c10 */ /* 0x000fe2000fffe0ff */
[----:B------:R-:W-:Y:S01]  /*0d00*/  VIADD R9, R18, UR4 ;  /* 0x0000000412097c36 */ /* 0x000fe20008000000 */
[----:B------:R-:W-:-:S05]  /*0d10*/  UMOV UR8, URZ ;  /* 0x000000ff00087c82 */ /* 0x000fca0008000000 */
[----:B-1----:R-:W1:Y:S02]  /*0d20*/  LDC.64 R2, c[0x0][0x390] ;  /* 0x0000e400ff027b82 */ /* 0x002e640000000a00 */
.L_x_13:
[----:B------:R-:W-:Y:S01]  /*0d30*/  VIADD R7, R14, UR8 ;  /* 0x000000080e077c36 */ /* 0x000fe20008000000 */
[----:B------:R-:W-:Y:S04]  /*0d40*/  BSSY.RECONVERGENT B0, `(.L_x_11) ;  /* 0x0000008000007945 */ /* 0x000fe80003800200 */
[----:B------:R-:W-:-:S13]  /*0d50*/  ISETP.GE.U32.AND P0, PT, R7, R6, PT ;  /* 0x000000060700720c */ /* 0x000fda0003f06070 */
[----:B------:R-:W-:Y:S05]  /*0d60*/  @P0 BRA `(.L_x_12) ;  /* 0x0000000000140947 */ /* 0x000fea0003800000 */
[----:B------:R-:W-:-:S04]  /*0d70*/  VIADD R5, R9, UR8 ;  /* 0x0000000809057c36 */ /* 0x000fc80008000000 */
[----:B-1----:R-:W-:-:S06]  /*0d80*/  IMAD.WIDE.U32 R4, R5, 0x4, R2 ;  /* 0x0000000405047825 */ /* 0x002fcc00078e0002 */
[----:B------:R-:W2:Y:S01]  /*0d90*/  LDG.E R4, desc[UR16][R4.64] ;  /* 0x0000001004047981 */ /* 0x000ea2000c1e1900 */
[----:B------:R-:W-:-:S05]  /*0da0*/  LEA R7, R7, UR9, 0x2 ;  /* 0x0000000907077c11 */ /* 0x000fca000f8e10ff */
[----:B--2---:R2:W-:Y:S02]  /*0db0*/  STS [R7], R4 ;  /* 0x0000000407007388 */ /* 0x0045e40000000800 */
.L_x_12:
[----:B------:R-:W-:Y:S05]  /*0dc0*/  BSYNC.RECONVERGENT B0 ;  /* 0x0000000000007941 */ /* 0x000fea0003800200 */
.L_x_11:
[----:B------:R-:W-:Y:S01]  /*0dd0*/  UIADD3 UR8, UPT, UPT, UR19, UR8, URZ ;  /* 0x0000000813087290 */ /* 0x000fe2000fffe0ff */
[----:B0-2---:R-:W-:-:S05]  /*0de0*/  IMAD.MOV.U32 R4, RZ, RZ, R8 ;  /* 0x000000ffff047224 */ /* 0x005fca00078e0008 */
[----:B------:R-:W-:-:S13]  /*0df0*/  ISETP.LE.AND P0, PT, R4, UR8, PT ;  /* 0x0000000804007c0c */ /* 0x000fda000bf03270 */
[----:B------:R-:W-:Y:S05]  /*0e00*/  @!P0 BRA `(.L_x_13) ;  /* 0xfffffffc00c88947 */ /* 0x000fea000383ffff */
.L_x_10:
[----:B------:R-:W0:Y:S01]  /*0e10*/  I2F.U32.RP R5, UR19 ;  /* 0x0000001300057d06 */ /* 0x000e220008209000 */
[----:B------:R-:W-:Y:S01]  /*0e20*/  BAR.SYNC.DEFER_BLOCKING 0x0 ;  /* 0x0000000000007b1d */ /* 0x000fe20000010000 */
[----:B------:R-:W-:Y:S01]  /*0e30*/  ISETP.NE.U32.AND P2, PT, RZ, UR19, PT ;  /* 0x00000013ff007c0c */ /* 0x000fe2000bf45070 */
[----:B------:R-:W-:-:S06]  /*0e40*/  VIADD R21, R12, -UR6 ;  /* 0x800000060c157c36 */ /* 0x000fcc0008000000 */
[----:B------:R-:W2:Y:S01]  /*0e50*/  S2UR UR8, SR_CgaCtaId ;  /* 0x00000000000879c3 */ /* 0x000ea20000008800 */
[----:B------:R-:W-:Y:S01]  /*0e60*/  BSSY.RECONVERGENT B1, `(.L_x_14) ;  /* 0x0000049000017945 */ /* 0x000fe20003800200 */
[----:B0-----:R-:W1:Y:S02]  /*0e70*/  MUFU.RCP R5, R5 ;  /* 0x0000000500057308 */ /* 0x001e640000001000 */
[----:B-1----:R-:W-:-:S06]  /*0e80*/  VIADD R2, R5, 0xffffffe ;  /* 0x0ffffffe05027836 */ /* 0x002fcc0000000000 */
[----:B------:R0:W1:Y:S02]  /*0e90*/  F2I.FTZ.U32.TRUNC.NTZ R3, R2 ;  /* 0x0000000200037305 */ /* 0x000064000021f000 */
[----:B0-----:R-:W-:Y:S02]  /*0ea0*/  IMAD.MOV.U32 R2, RZ, RZ, RZ ;  /* 0x000000ffff027224 */ /* 0x001fe400078e00ff */
[----:B-1----:R-:W-:-:S04]  /*0eb0*/  IMAD.MOV R7, RZ, RZ, -R3 ;  /* 0x000000ffff077224 */ /* 0x002fc800078e0a03 */
[----:B------:R-:W-:-:S04]  /*0ec0*/  IMAD R7, R7, UR19, RZ ;  /* 0x0000001307077c24 */ /* 0x000fc8000f8e02ff */
[----:B------:R-:W-:Y:S01]  /*0ed0*/  IMAD.HI.U32 R3, R3, R7, R2 ;  /* 0x0000000703037227 */ /* 0x000fe200078e0002 */
[----:B------:R-:W-:Y:S01]  /*0ee0*/  VIADDMNMX R2, R15, -UR4, R4, PT ;  /* 0x800000040f027c46 */ /* 0x000fe2000b800104 */
[----:B------:R-:W-:Y:S02]  /*0ef0*/  UMOV UR4, 0x400 ;  /* 0x0000040000047882 */ /* 0x000fe40000000000 */
[----:B--2---:R-:W-:Y:S01]  /*0f00*/  ULEA UR4, UR8, UR4, 0x18 ;  /* 0x0000000408047291 */ /* 0x004fe2000f8ec0ff */
[----:B------:R-:W-:Y:S01]  /*0f10*/  R2UR UR20, R2 ;  /* 0x00000000021472ca */ /* 0x000fe200000e0000 */
[----:B------:R-:W-:-:S04]  /*0f20*/  IMAD.HI.U32 R3, R3, R4, RZ ;  /* 0x0000000403037227 */ /* 0x000fc800078e00ff */
[----:B------:R-:W-:-:S04]  /*0f30*/  IMAD.MOV R7, RZ, RZ, -R3 ;  /* 0x000000ffff077224 */ /* 0x000fc800078e0a03 */
[--C-:B------:R-:W-:Y:S01]  /*0f40*/  IMAD R6, R7, UR19, R4.reuse ;  /* 0x0000001307067c24 */ /* 0x100fe2000f8e0204 */
[----:B------:R-:W-:-:S04]  /*0f50*/  VIADDMNMX R4, R16, -UR5, R4, PT ;  /* 0x8000000510047c46 */ /* 0x000fc8000b800104 */
[----:B------:R-:W-:Y:S02]  /*0f60*/  ISETP.GE.U32.AND P0, PT, R6, UR19, PT ;  /* 0x0000001306007c0c */ /* 0x000fe4000bf06070 */
[----:B------:R-:W-:-:S11]  /*0f70*/  R2UR UR15, R4 ;  /* 0x00000000040f72ca */ /* 0x000fd600000e0000 */
[----:B------:R-:W-:Y:S01]  /*0f80*/  @P0 IADD3 R6, PT, PT, R6, -UR19, RZ ;  /* 0x8000001306060c10 */ /* 0x000fe2000fffe0ff */
[----:B------:R-:W-:-:S03]  /*0f90*/  @P0 VIADD R3, R3, 0x1 ;  /* 0x0000000103030836 */ /* 0x000fc60000000000 */
[----:B------:R-:W-:-:S13]  /*0fa0*/  ISETP.GE.U32.AND P1, PT, R6, UR19, PT ;  /* 0x0000001306007c0c */ /* 0x000fda000bf26070 */
[----:B------:R-:W-:Y:S01]  /*0fb0*/  @P1 VIADD R3, R3, 0x1 ;  /* 0x0000000103031836 */ /* 0x000fe20000000000 */
[----:B------:R-:W-:-:S05]  /*0fc0*/  @!P2 LOP3.LUT R3, RZ, UR19, RZ, 0x33, !PT ;  /* 0x00000013ff03ac12 */ /* 0x000fca000f8e33ff */
[----:B------:R-:W-:-:S05]  /*0fd0*/  IMAD R2, R3, R14, RZ ;  /* 0x0000000e03027224 */ /* 0x000fca00078e02ff */
[C---:B------:R-:W-:Y:S02]  /*0fe0*/  VIMNMX R8, PT, PT, R2.reuse, R21, PT ;  /* 0x0000001502087248 */ /* 0x040fe40003fe0100 */
[----:B------:R-:W-:Y:S02]  /*0ff0*/  VIADDMNMX R21, R2, R3, R21, PT ;  /* 0x0000000302157246 */ /* 0x000fe40003800115 */
[C---:B------:R-:W-:Y:S01]  /*1000*/  VIMNMX R7, PT, PT, R8.reuse, UR15, PT ;  /* 0x0000000f08077c48 */ /* 0x040fe2000bfe0100 */
[C---:B------:R-:W-:Y:S01]  /*1010*/  VIADD R4, R8.reuse, -UR20 ;  /* 0x8000001408047c36 */ /* 0x040fe20008000000 */
[C---:B------:R-:W-:Y:S01]  /*1020*/  ISETP.GE.AND P0, PT, R8.reuse, UR20, PT ;  /* 0x0000001408007c0c */ /* 0x040fe2000bf06270 */
[C---:B------:R-:W-:Y:S01]  /*1030*/  VIADD R5, R8.reuse, -UR15 ;  /* 0x8000000f08057c36 */ /* 0x040fe20008000000 */
[C---:B------:R-:W-:Y:S01]  /*1040*/  ISETP.GE.AND P1, PT, R8.reuse, UR15, PT ;  /* 0x0000000f08007c0c */ /* 0x040fe2000bf26270 */
[----:B------:R-:W-:Y:S01]  /*1050*/  IMAD.IADD R2, R8, 0x1, -R7 ;  /* 0x0000000108027824 */ /* 0x000fe200078e0a07 */
[----:B------:R-:W-:-:S02]  /*1060*/  SEL R4, R4, RZ, P0 ;  /* 0x000000ff04047207 */ /* 0x000fc40000000000 */
[----:B------:R-:W-:-:S09]  /*1070*/  SEL R5, R5, RZ, P1 ;  /* 0x000000ff05057207 */ /* 0x000fd20000800000 */
.L_x_19:
[C---:B------:R-:W-:Y:S01]  /*1080*/  ISETP.GE.AND P0, PT, R2.reuse, UR20, PT ;  /* 0x0000001402007c0c */ /* 0x040fe2000bf06270 */
[----:B------:R-:W-:Y:S04]  /*1090*/  BSSY.RECONVERGENT B2, `(.L_x_15) ;  /* 0x0000024000027945 */ /* 0x000fe80003800200 */
[----:B------:R-:W-:Y:S01]  /*10a0*/  BSSY.RELIABLE B0, `(.L_x_16) ;  /* 0x0000017000007945 */ /* 0x000fe20003800100 */
[C---:B------:R-:W-:Y:S01]  /*10b0*/  LEA R11, R7.reuse, UR4, 0x2 ;  /* 0x00000004070b7c11 */ /* 0x040fe2000f8e10ff */
[----:B------:R-:W-:Y:S01]  /*10c0*/  IMAD.MOV.U32 R3, RZ, RZ, R7 ;  /* 0x000000ffff037224 */ /* 0x000fe200078e0007 */
[----:B------:R-:W-:Y:S01]  /*10d0*/  ISETP.LT.OR P0, PT, R7, 0x1, P0 ;  /* 0x000000010700780c */ /* 0x000fe20000701670 */
[----:B------:R-:W-:Y:S01]  /*10e0*/  IMAD.MOV.U32 R6, RZ, RZ, R2 ;  /* 0x000000ffff067224 */ /* 0x000fe200078e0002 */
[----:B------:R-:W-:-:S11]  /*10f0*/  LEA R19, R2, UR9, 0x2 ;  /* 0x0000000902137c11 */ /* 0x000fd6000f8e10ff */
[----:B------:R-:W-:Y:S05]  /*1100*/  @P0 BRA `(.L_x_17) ;  /* 0x00000000002c0947 */ /* 0x000fea0003800000 */
[----:B------:R-:W-:Y:S04]  /*1110*/  LDS R9, [R11+-0x4] ;  /* 0xfffffc000b097984 */ /* 0x000fe80000000800 */
[----:B------:R-:W0:Y:S02]  /*1120*/  LDS R10, [R19] ;  /* 0x00000000130a7984 */ /* 0x000e240000000800 */
[----:B0-----:R-:W-:-:S13]  /*1130*/  FSETP.GT.AND P1, PT, R9, R10, PT ;  /* 0x0000000a0900720b */ /* 0x001fda0003f24000 */
[C---:B------:R-:W-:Y:S01]  /*1140*/  @P1 IADD3 R9, PT, PT, R7.reuse, 0x1, -R4 ;  /* 0x0000000107091810 */ /* 0x040fe20007ffe804 */
[----:B------:R-:W-:Y:S05]  /*1150*/  @P1 BREAK.RELIABLE B0 ;  /* 0x0000000000001942 */ /* 0x000fea0003800100 */
[----:B------:R-:W-:Y:S01]  /*1160*/  @P1 SHF.R.S32.HI R9, RZ, 0x1, R9 ;  /* 0x00000001ff091819 */ /* 0x000fe20000011409 */
[----:B------:R-:W-:Y:S01]  /*1170*/  @P1 IMAD.MOV.U32 R5, RZ, RZ, R6 ;  /* 0x000000ffff051224 */ /* 0x000fe200078e0006 */
[----:B------:R-:W-:Y:S02]  /*1180*/  @P1 PLOP3.LUT P0, PT, PT, PT, PT, 0x8, 0x80 ;  /* 0x000000000080181c */ /* 0x000fe40003f0e170 */
[----:B------:R-:W-:Y:S01]  /*1190*/  @P1 IADD3 R2, PT, PT, R2, R9, RZ ;  /* 0x0000000902021210 */ /* 0x000fe20007ffe0ff */
[----:B------:R-:W-:Y:S01]  /*11a0*/  @P1 IMAD.IADD R7, R7, 0x1, -R9 ;  /* 0x0000000107071824 */ /* 0x000fe200078e0a09 */
[----:B------:R-:W-:Y:S09]  /*11b0*/  @P1 BRA `(.L_x_18) ;  /* 0x0000000000441947 */ /* 0x000ff20003800000 */
.L_x_17:
[----:B------:R-:W-:Y:S02]  /*11c0*/  ISETP.GE.AND P1, PT, R7, UR15, PT ;  /* 0x0000000f07007c0c */ /* 0x000fe4000bf26270 */
[----:B------:R-:W-:Y:S02]  /*11d0*/  PLOP3.LUT P0, PT, PT, PT, PT, 0x80, 0x8 ;  /* 0x000000000008781c */ /* 0x000fe40003f0f070 */
[----:B------:R-:W-:-:S13]  /*11e0*/  ISETP.LT.OR P1, PT, R2, 0x1, P1 ;  /* 0x000000010200780c */ /* 0x000fda0000f21670 */
[----:B------:R-:W-:Y:S05]  /*11f0*/  @P1 BREAK.RELIABLE B0 ;  /* 0x0000000000001942 */ /* 0x000fea0003800100 */
[----:B------:R-:W-:Y:S05]  /*1200*/  @P1 BRA `(.L_x_18) ;  /* 0x0000000000301947 */ /* 0x000fea0003800000 */
[----:B------:R-:W-:Y:S05]  /*1210*/  BSYNC.RELIABLE B0 ;  /* 0x0000000000007941 */ /* 0x000fea0003800100 */
.L_x_16:
[----:B------:R-:W-:Y:S04]  /*1220*/  LDS R2, [R19+-0x4] ;  /* 0xfffffc0013027984 */ /* 0x000fe80000000800 */
[----:B------:R-:W0:Y:S02]  /*1230*/  LDS R7, [R11] ;  /* 0x000000000b077984 */ /* 0x000e240000000800 */
[----:B0-----:R-:W-:Y:S01]  /*1240*/  FSETP.GE.AND P1, PT, R2, R7, PT ;  /* 0x000000070200720b */ /* 0x001fe20003f26000 */
[----:B------:R-:W-:-:S12]  /*1250*/  IMAD.MOV.U32 R7, RZ, RZ, R3 ;  /* 0x000000ffff077224 */ /* 0x000fd800078e0003 */
[----:B------:R-:W-:Y:S01]  /*1260*/  @P1 IADD3 R2, PT, PT, R6, 0x1, -R5 ;  /* 0x0000000106021810 */ /* 0x000fe20007ffe805 */
[----:B------:R-:W-:Y:S01]  /*1270*/  @P1 IMAD.MOV.U32 R4, RZ, RZ, R3 ;  /* 0x000000ffff041224 */ /* 0x000fe200078e0003 */
[----:B------:R-:W-:Y:S02]  /*1280*/  @P1 PLOP3.LUT P0, PT, PT, PT, PT, 0x8, 0x80 ;  /* 0x000000000080181c */ /* 0x000fe40003f0e170 */
[----:B------:R-:W-:Y:S01]  /*1290*/  @P1 SHF.R.S32.HI R9, RZ, 0x1, R2 ;  /* 0x00000001ff091819 */ /* 0x000fe20000011402 */
[----:B------:R-:W-:-:S04]  /*12a0*/  IMAD.MOV.U32 R2, RZ, RZ, R6 ;  /* 0x000000ffff027224 */ /* 0x000fc800078e0006 */
[--C-:B------:R-:W-:Y:S02]  /*12b0*/  @P1 IMAD.IADD R7, R3, 0x1, R9.reuse ;  /* 0x0000000103071824 */ /* 0x100fe400078e0209 */
[----:B------:R-:W-:-:S07]  /*12c0*/  @P1 IMAD.IADD R2, R6, 0x1, -R9 ;  /* 0x0000000106021824 */ /* 0x000fce00078e0a09 */
.L_x_18:
[----:B------:R-:W-:Y:S05]  /*12d0*/  BSYNC.RECONVERGENT B2 ;  /* 0x0000000000027941 */ /* 0x000fea0003800200 */
.L_x_15:
[----:B------:R-:W-:Y:S05]  /*12e0*/  @!P0 BRA `(.L_x_19) ;  /* 0xfffffffc00648947 */ /* 0x000fea000383ffff */
[----:B------:R-:W-:Y:S05]  /*12f0*/  BSYNC.RECONVERGENT B1 ;  /* 0x0000000000017941 */ /* 0x000fea0003800200 */
.L_x_14:
[----:B------:R-:W-:Y:S05]  /*1300*/  WARPSYNC.ALL ;  /* 0x0000000000007948 */ /* 0x000fea0003800000 */
[----:B------:R-:W0:Y:S01]  /*1310*/  S2UR UR8, SR_CgaCtaId ;  /* 0x00000000000879c3 */ /* 0x000e220000008800 */
[C---:B------:R-:W-:Y:S01]  /*1320*/  VIADD R2, R21.reuse, -UR20 ;  /* 0x8000001415027c36 */ /* 0x040fe20008000000 */
[C---:B------:R-:W-:Y:S01]  /*1330*/  ISETP.GE.AND P0, PT, R21.reuse, UR20, PT ;  /* 0x0000001415007c0c */ /* 0x040fe2000bf06270 */
[----:B------:R-:W-:Y:S01]  /*1340*/  BSSY.RECONVERGENT B2, `(.L_x_20) ;  /* 0x0000030000027945 */ /* 0x000fe20003800200 */
[C---:B------:R-:W-:Y:S01]  /*1350*/  VIMNMX R10, PT, PT, R21.reuse, UR15, PT ;  /* 0x0000000f150a7c48 */ /* 0x040fe2000bfe0100 */
[----:B------:R-:W-:Y:S01]  /*1360*/  UMOV UR4, 0x400 ;  /* 0x0000040000047882 */ /* 0x000fe20000000000 */
[----:B------:R-:W-:-:S02]  /*1370*/  ISETP.GE.AND P1, PT, R21, UR15, PT ;  /* 0x0000000f15007c0c */ /* 0x000fc4000bf26270 */
[C---:B------:R-:W-:Y:S02]  /*1380*/  IADD3 R3, PT, PT, R21.reuse, -UR15, RZ ;  /* 0x8000000f15037c10 */ /* 0x040fe4000fffe0ff */
[----:B------:R-:W-:Y:S01]  /*1390*/  SEL R5, R2, RZ, P0 ;  /* 0x000000ff02057207 */ /* 0x000fe20000000000 */
[----:B------:R-:W-:Y:S01]  /*13a0*/  IMAD.IADD R2, R21, 0x1, -R10 ;  /* 0x0000000115027824 */ /* 0x000fe200078e0a0a */
[----:B------:R-:W-:Y:S01]  /*13b0*/  SEL R3, R3, RZ, P1 ;  /* 0x000000ff03037207 */ /* 0x000fe20000800000 */
[----:B0-----:R-:W-:-:S12]  /*13c0*/  ULEA UR4, UR8, UR4, 0x18 ;  /* 0x0000000408047291 */ /* 0x001fd8000f8ec0ff */
.L_x_25:
[----:B------:R-:W-:Y:S01]  /*13d0*/  ISETP.GE.AND P0, PT, R2, UR20, PT ;  /* 0x0000001402007c0c */ /* 0x000fe2000bf06270 */
        /* <DEDUP_REMOVED lines=11> */
[----:B------:R-:W-:Y:S01]  /*1490*/  @P1 IADD3 R9, PT, PT, R10, 0x1, -R5 ;  /* 0x000000010a091810 */ /* 0x000fe20007ffe805 */
[----:B------:R-:W-:Y:S05]  /*14a0*/  @P1 BREAK.RELIABLE B1 ;  /* 0x0000000000011942 */ /* 0x000fea0003800100 */
[----:B------:R-:W-:Y:S01]  /*14b0*/  @P1 SHF.R.S32.HI R9, RZ, 0x1, R9 ;  /* 0x00000001ff091819 */ /* 0x000fe20000011409 */
[----:B------:R-:W-:Y:S01]  /*14c0*/  @P1 IMAD.MOV.U32 R3, RZ, RZ, R6 ;  /* 0x000000ffff031224 */ /* 0x000fe200078e0006 */
[----:B------:R-:W-:-:S03]  /*14d0*/  @P1 PLOP3.LUT P0, PT, PT, PT, PT, 0x8, 0x80 ;  /* 0x000000000080181c */ /* 0x000fc60003f0e170 */
[--C-:B------:R-:W-:Y:S02]  /*14e0*/  @P1 IMAD.IADD R2, R2, 0x1, R9.reuse ;  /* 0x0000000102021824 */ /* 0x100fe400078e0209 */
[----:B------:R-:W-:Y:S01]  /*14f0*/  @P1 IMAD.IADD R10, R10, 0x1, -R9 ;  /* 0x000000010a0a1824 */ /* 0x000fe200078e0a09 */
[----:B------:R-:W-:Y:S07]  /*1500*/  @P1 BRA `(.L_x_24) ;  /* 0x0000000000441947 */ /* 0x000fee0003800000 */
.L_x_23:
[----:B------:R-:W-:Y:S02]  /*1510*/  ISETP.GE.AND P1, PT, R10, UR15, PT ;  /* 0x0000000f0a007c0c */ /* 0x000fe4000bf26270 */
[----:B------:R-:W-:Y:S02]  /*1520*/  PLOP3.LUT P0, PT, PT, PT, PT, 0x80, 0x8 ;  /* 0x000000000008781c */ /* 0x000fe40003f0f070 */
[----:B------:R-:W-:-:S13]  /*1530*/  ISETP.LT.OR P1, PT, R2, 0x1, P1 ;  /* 0x000000010200780c */ /* 0x000fda0000f21670 */
[----:B------:R-:W-:Y:S05]  /*1540*/  @P1 BREAK.RELIABLE B1 ;  /* 0x0000000000011942 */ /* 0x000fea0003800100 */
[----:B------:R-:W-:Y:S05]  /*1550*/  @P1 BRA `(.L_x_24) ;  /* 0x0000000000301947 */ /* 0x000fea0003800000 */
[----:B------:R-:W-:Y:S05]  /*1560*/  BSYNC.RELIABLE B1 ;  /* 0x0000000000017941 */ /* 0x000fea0003800100 */
.L_x_22:
[----:B------:R-:W-:Y:S01]  /*1570*/  LDS R2, [R19+-0x4] ;  /* 0xfffffc0013027984 */ /* 0x000fe20000000800 */
[----:B------:R-:W-:-:S03]  /*1580*/  IMAD.MOV.U32 R10, RZ, RZ, R4 ;  /* 0x000000ffff0a7224 */ /* 0x000fc600078e0004 */
[----:B------:R-:W0:Y:S02]  /*1590*/  LDS R9, [R11] ;  /* 0x000000000b097984 */ /* 0x000e240000000800 */
[----:B0-----:R-:W-:-:S13]  /*15a0*/  FSETP.GE.AND P1, PT, R2, R9, PT ;  /* 0x000000090200720b */ /* 0x001fda0003f26000 */
[----:B------:R-:W-:Y:S02]  /*15b0*/  @P1 IADD3 R2, PT, PT, R6, 0x1, -R3 ;  /* 0x0000000106021810 */ /* 0x000fe40007ffe803 */
[----:B------:R-:W-:Y:S02]  /*15c0*/  @P1 PLOP3.LUT P0, PT, PT, PT, PT, 0x8, 0x80 ;  /* 0x000000000080181c */ /* 0x000fe40003f0e170 */
[----:B------:R-:W-:Y:S01]  /*15d0*/  @P1 SHF.R.S32.HI R9, RZ, 0x1, R2 ;  /* 0x00000001ff091819 */ /* 0x000fe20000011402 */
[----:B------:R-:W-:Y:S01]  /*15e0*/  IMAD.MOV.U32 R2, RZ, RZ, R6 ;  /* 0x000000ffff027224 */ /* 0x000fe200078e0006 */
[----:B------:R-:W-:-:S03]  /*15f0*/  @P1 MOV R5, R4 ;  /* 0x0000000400051202 */ /* 0x000fc60000000f00 */
[--C-:B------:R-:W-:Y:S02]  /*1600*/  @P1 IMAD.IADD R10, R4, 0x1, R9.reuse ;  /* 0x00000001040a1824 */ /* 0x100fe400078e0209 */
[----:B------:R-:W-:-:S07]  /*1610*/  @P1 IMAD.IADD R2, R6, 0x1, -R9 ;  /* 0x0000000106021824 */ /* 0x000fce00078e0a09 */
.L_x_24:
[----:B------:R-:W-:Y:S05]  /*1620*/  BSYNC.RECONVERGENT B3 ;  /* 0x0000000000037941 */ /* 0x000fea0003800200 */
.L_x_21:
[----:B------:R-:W-:Y:S05]  /*1630*/  @!P0 BRA `(.L_x_25) ;  /* 0xfffffffc00648947 */ /* 0x000fea000383ffff */
[----:B------:R-:W-:Y:S05]  /*1640*/  BSYNC.RECONVERGENT B2 ;  /* 0x0000000000027941 */ /* 0x000fea0003800200 */
.L_x_20:
[----:B------:R-:W-:Y:S05]  /*1650*/  WARPSYNC.ALL ;  /* 0x0000000000007948 */ /* 0x000fea0003800000 */
[--C-:B------:R-:W-:Y:S01]  /*1660*/  IMAD.IADD R23, R8, 0x1, -R7.reuse ;  /* 0x0000000108177824 */ /* 0x100fe200078e0a07 */
[----:B------:R-:W0:Y:S01]  /*1670*/  LDCU.64 UR10, c[0x0][0x3a0] ;  /* 0x00007400ff0a77ac */ /* 0x000e220008000a00 */
[----:B------:R-:W-:Y:S01]  /*1680*/  IMAD.IADD R6, R10, 0x1, -R7 ;  /* 0x000000010a067824 */ /* 0x000fe200078e0a07 */
[----:B------:R-:W-:Y:S01]  /*1690*/  SHF.R.S32.HI R24, RZ, 0x1f, R8 ;  /* 0x0000001fff187819 */ /* 0x000fe20000011408 */
[----:B------:R-:W-:Y:S01]  /*16a0*/  BSSY.RECONVERGENT B2, `(.L_x_26) ;  /* 0x0000027000027945 */ /* 0x000fe20003800200 */
[----:B------:R-:W-:Y:S01]  /*16b0*/  IADD3 R21, PT, PT, R21, -R23, -R10 ;  /* 0x8000001715157210 */ /* 0x000fe20007ffe80a */
[----:B------:R-:W-:-:S02]  /*16c0*/  USHF.R.S32.HI UR12, URZ, 0x1f, UR6 ;  /* 0x0000001fff0c7899 */ /* 0x000fc40008011406 */
[----:B------:R-:W-:Y:S01]  /*16d0*/  IADD3 R3, P0, P1, R8, UR6, R0 ;  /* 0x0000000608037c10 */ /* 0x000fe2000f91e000 */
[----:B------:R-:W-:Y:S01]  /*16e0*/  IMAD.MOV.U32 R9, RZ, RZ, RZ ;  /* 0x000000ffff097224 */ /* 0x000fe200078e00ff */
[----:B------:R-:W-:Y:S01]  /*16f0*/  VIMNMX R5, PT, PT, R6, R21, PT ;  /* 0x0000001506057248 */ /* 0x000fe20003fe0100 */
[----:B------:R-:W-:Y:S01]  /*1700*/  IMAD.MOV.U32 R22, RZ, RZ, RZ ;  /* 0x000000ffff167224 */ /* 0x000fe200078e00ff */
[----:B------:R-:W-:Y:S01]  /*1710*/  LEA R23, R23, UR9, 0x2 ;  /* 0x0000000917177c11 */ /* 0x000fe2000f8e10ff */
[----:B------:R-:W-:Y:S01]  /*1720*/  IMAD.MOV.U32 R19, RZ, RZ, RZ ;  /* 0x000000ffff137224 */ /* 0x000fe200078e00ff */
[----:B------:R-:W-:Y:S02]  /*1730*/  IADD3.X R4, PT, PT, R24, UR12, R17, P0, P1 ;  /* 0x0000000c18047c10 */ /* 0x000fe400087e2411 */
[----:B------:R-:W-:Y:S02]  /*1740*/  ISETP.GE.AND P0, PT, R5, 0x1, PT ;  /* 0x000000010500780c */ /* 0x000fe40003f06270 */
[----:B0-----:R-:W-:-:S04]  /*1750*/  LEA R2, P1, R3, UR10, 0x2 ;  /* 0x0000000a03027c11 */ /* 0x001fc8000f8210ff */
[----:B------:R-:W-:-:S07]  /*1760*/  LEA.HI.X R3, R3, UR11, R4, 0x2, P1 ;  /* 0x0000000b03037c11 */ /* 0x000fce00088f1404 */
[----:B------:R-:W-:Y:S05]  /*1770*/  @!P0 BRA `(.L_x_27) ;  /* 0x0000000000648947 */ /* 0x000fea0003800000 */
[----:B------:R-:W0:Y:S01]  /*1780*/  S2UR UR8, SR_CgaCtaId ;  /* 0x00000000000879c3 */ /* 0x000e220000008800 */
[----:B------:R-:W-:Y:S01]  /*1790*/  UMOV UR4, 0x400 ;  /* 0x0000040000047882 */ /* 0x000fe20000000000 */
[----:B------:R-:W-:Y:S02]  /*17a0*/  HFMA2 R22, -RZ, RZ, 0, 0 ;  /* 0x00000000ff167431 */ /* 0x000fe400000001ff */
[----:B------:R-:W-:Y:S02]  /*17b0*/  IMAD.MOV.U32 R19, RZ, RZ, RZ ;  /* 0x000000ffff137224 */ /* 0x000fe400078e00ff */
[----:B------:R-:W-:Y:S01]  /*17c0*/  IMAD.MOV.U32 R9, RZ, RZ, RZ ;  /* 0x000000ffff097224 */ /* 0x000fe200078e00ff */
[----:B0-----:R-:W-:-:S06]  /*17d0*/  ULEA UR4, UR8, UR4, 0x18 ;  /* 0x0000000408047291 */ /* 0x001fcc000f8ec0ff */
[----:B------:R-:W-:-:S07]  /*17e0*/  LEA R26, R7, UR4, 0x2 ;  /* 0x00000004071a7c11 */ /* 0x000fce000f8e10ff */
.L_x_28:
[C---:B------:R-:W-:Y:S02]  /*17f0*/  IMAD R11, R9.reuse, 0x4, R26 ;  /* 0x00000004090b7824 */ /* 0x040fe400078e021a */
[C---:B------:R-:W-:Y:S02]  /*1800*/  IMAD R25, R22.reuse, 0x4, R23 ;  /* 0x0000000416197824 */ /* 0x040fe400078e0217 */
[----:B------:R-:W-:Y:S02]  /*1810*/  VIADD R28, R22, 0x1 ;  /* 0x00000001161c7836 */ /* 0x000fe40000000000 */
[----:B------:R-:W-:Y:S01]  /*1820*/  LDS R11, [R11] ;  /* 0x000000000b0b7984 */ /* 0x000fe20000000800 */
[----:B------:R-:W-:-:S03]  /*1830*/  VIADD R27, R9, 0x1 ;  /* 0x00000001091b7836 */ /* 0x000fc60000000000 */
[----:B------:R-:W0:Y:S02]  /*1840*/  LDS R4, [R25] ;  /* 0x0000000019047984 */ /* 0x000e240000000800 */
[----:B0-----:R-:W-:-:S04]  /*1850*/  FSETP.GTU.AND P0, PT, R11, R4, PT ;  /* 0x000000040b00720b */ /* 0x001fc80003f0c000 */
[----:B------:R-:W-:Y:S01]  /*1860*/  FSEL R29, R11, R4, !P0 ;  /* 0x000000040b1d7208 */ /* 0x000fe20004000000 */
[----:B------:R-:W-:-:S04]  /*1870*/  IMAD.WIDE.U32 R4, R19, 0x4, R2 ;  /* 0x0000000413047825 */ /* 0x000fc800078e0002 */
[----:B------:R-:W-:Y:S01]  /*1880*/  VIADD R19, R19, 0x1 ;  /* 0x0000000113137836 */ /* 0x000fe20000000000 */
[----:B------:R0:W-:Y:S03]  /*1890*/  STG.E desc[UR16][R4.64], R29 ;  /* 0x0000001d04007986 */ /* 0x0001e6000c101910 */
[----:B------:R-:W-:Y:S02]  /*18a0*/  @!P0 IMAD.MOV R28, RZ, RZ, R22 ;  /* 0x000000ffff1c8224 */ /* 0x000fe400078e0216 */
[----:B------:R-:W-:Y:S02]  /*18b0*/  @P0 IMAD.MOV R27, RZ, RZ, R9 ;  /* 0x000000ffff1b0224 */ /* 0x000fe400078e0209 */
[----:B------:R-:W-:Y:S01]  /*18c0*/  IMAD.MOV.U32 R22, RZ, RZ, R28 ;  /* 0x000000ffff167224 */ /* 0x000fe200078e001c */
[----:B------:R-:W-:Y:S02]  /*18d0*/  ISETP.GE.AND P0, PT, R28, R21, PT ;  /* 0x000000151c00720c */ /* 0x000fe40003f06270 */
[----:B------:R-:W-:-:S02]  /*18e0*/  ISETP.LT.AND P1, PT, R27, R6, PT ;  /* 0x000000061b00720c */ /* 0x000fc40003f21270 */
[----:B------:R-:W-:-:S11]  /*18f0*/  MOV R9, R27 ;  /* 0x0000001b00097202 */ /* 0x000fd60000000f00 */
[----:B0-----:R-:W-:Y:S05]  /*1900*/  @!P0 BRA P1, `(.L_x_28) ;  /* 0xfffffffc00b88947 */ /* 0x001fea000083ffff */
.L_x_27:
[----:B------:R-:W-:Y:S05]  /*1910*/  BSYNC.RECONVERGENT B2 ;  /* 0x0000000000027941 */ /* 0x000fea0003800200 */
.L_x_26:
[----:B------:R-:W-:Y:S01]  /*1920*/  ISETP.NE.AND P0, PT, R9, R6, PT ;  /* 0x000000060900720c */ /* 0x000fe20003f05270 */
[----:B------:R-:W-:-:S12]  /*1930*/  BSSY.RECONVERGENT B2, `(.L_x_29) ;  /* 0x00000bc000027945 */ /* 0x000fd80003800200 */
[----:B------:R-:W-:Y:S05]  /*1940*/  @!P0 BRA `(.L_x_30) ;  /* 0x00000008001c8947 */ /* 0x000fea0003800000 */
[----:B------:R-:W-:-:S13]  /*1950*/  ISETP.GE.AND P0, PT, R9, R6, PT ;  /* 0x000000060900720c */ /* 0x000fda0003f06270 */
[----:B------:R-:W-:Y:S05]  /*1960*/  @P0 BRA `(.L_x_31) ;  /* 0x0000000800e00947 */ /* 0x000fea0003800000 */
[----:B------:R-:W-:Y:S01]  /*1970*/  IMAD.IADD R5, R7, 0x1, R9 ;  /* 0x0000000107057824 */ /* 0x000fe200078e0209 */
[----:B------:R-:W-:Y:S01]  /*1980*/  BSSY.RECONVERGENT B3, `(.L_x_32) ;  /* 0x000001d000037945 */ /* 0x000fe20003800200 */
[----:B------:R-:W-:Y:S02]  /*1990*/  IMAD.MOV.U32 R11, RZ, RZ, R19 ;  /* 0x000000ffff0b7224 */ /* 0x000fe400078e0013 */
[----:B------:R-:W-:Y:S02]  /*19a0*/  IMAD.IADD R4, R10, 0x1, -R5 ;  /* 0x000000010a047824 */ /* 0x000fe400078e0a05 */
[----:B------:R-:W-:Y:S02]  /*19b0*/  IMAD.IADD R10, R5, 0x1, -R10 ;  /* 0x00000001050a7824 */ /* 0x000fe400078e0a0a */
[----:B------:R-:W-:Y:S01]  /*19c0*/  IMAD.MOV.U32 R5, RZ, RZ, R9 ;  /* 0x000000ffff057224 */ /* 0x000fe200078e0009 */
[----:B------:R-:W-:Y:S02]  /*19d0*/  LOP3.LUT P1, R4, R4, 0x3, RZ, 0xc0, !PT ;  /* 0x0000000304047812 */ /* 0x000fe4000782c0ff */
[----:B------:R-:W-:-:S11]  /*19e0*/  ISETP.GT.U32.AND P0, PT, R10, -0x4, PT ;  /* 0xfffffffc0a00780c */ /* 0x000fd60003f04070 */
[----:B------:R-:W-:Y:S05]  /*19f0*/  @!P1 BRA `(.L_x_33) ;  /* 0x0000000000549947 */ /* 0x000fea0003800000 */
[----:B------:R-:W0:Y:S01]  /*1a00*/  S2UR UR8, SR_CgaCtaId ;  /* 0x00000000000879c3 */ /* 0x000e220000008800 */
[----:B------:R-:W-:Y:S01]  /*1a10*/  UMOV UR4, 0x400 ;  /* 0x0000040000047882 */ /* 0x000fe20000000000 */
[----:B------:R-:W-:Y:S01]  /*1a20*/  IMAD.WIDE.U32 R2, R19, 0x4, R2 ;  /* 0x0000000413027825 */ /* 0x000fe200078e0002 */
[----:B------:R-:W-:Y:S02]  /*1a30*/  ISETP.NE.AND P1, PT, R4, 0x1, PT ;  /* 0x000000010400780c */ /* 0x000fe40003f25270 */
[----:B------:R-:W-:Y:S01]  /*1a40*/  IADD3 R5, PT, PT, R9, 0x1, RZ ;  /* 0x0000000109057810 */ /* 0x000fe20007ffe0ff */
[----:B------:R-:W-:Y:S01]  /*1a50*/  VIADD R11, R19, 0x1 ;  /* 0x00000001130b7836 */ /* 0x000fe20000000000 */
[----:B0-----:R-:W-:-:S06]  /*1a60*/  ULEA UR4, UR8, UR4, 0x18 ;  /* 0x0000000408047291 */ /* 0x001fcc000f8ec0ff */
[----:B------:R-:W-:-:S05]  /*1a70*/  LEA R10, R7, UR4, 0x2 ;  /* 0x00000004070a7c11 */ /* 0x000fca000f8e10ff */
[----:B------:R-:W-:-:S05]  /*1a80*/  IMAD R10, R9, 0x4, R10 ;  /* 0x00000004090a7824 */ /* 0x000fca00078e020a */
[----:B------:R-:W0:Y:S04]  /*1a90*/  LDS R21, [R10] ;  /* 0x000000000a157984 */ /* 0x000e280000000800 */
[----:B0-----:R0:W-:Y:S01]  /*1aa0*/  STG.E desc[UR16][R2.64], R21 ;  /* 0x0000001502007986 */ /* 0x0011e2000c101910 */
[----:B------:R-:W-:Y:S05]  /*1ab0*/  @!P1 BRA `(.L_x_33) ;  /* 0x0000000000249947 */ /* 0x000fea0003800000 */
[----:B------:R-:W-:Y:S01]  /*1ac0*/  ISETP.NE.AND P1, PT, R4, 0x2, PT ;  /* 0x000000020400780c */ /* 0x000fe20003f25270 */
[----:B0-----:R-:W0:Y:S01]  /*1ad0*/  LDS R21, [R10+0x4] ;  /* 0x000004000a157984 */ /* 0x001e220000000800 */
[----:B------:R-:W-:Y:S02]  /*1ae0*/  VIADD R11, R19, 0x2 ;  /* 0x00000002130b7836 */ /* 0x000fe40000000000 */
[----:B------:R-:W-:-:S09]  /*1af0*/  VIADD R5, R9, 0x2 ;  /* 0x0000000209057836 */ /* 0x000fd20000000000 */
[----:B------:R-:W1:Y:S01]  /*1b00*/  @P1 LDS R23, [R10+0x8] ;  /* 0x000008000a171984 */ /* 0x000e620000000800 */
[----:B------:R-:W-:Y:S02]  /*1b10*/  @P1 VIADD R11, R19, 0x3 ;  /* 0x00000003130b1836 */ /* 0x000fe40000000000 */
[----:B------:R-:W-:Y:S01]  /*1b20*/  @P1 VIADD R5, R9, 0x3 ;  /* 0x0000000309051836 */ /* 0x000fe20000000000 */
[----:B0-----:R2:W-:Y:S04]  /*1b30*/  STG.E desc[UR16][R2.64+0x4], R21 ;  /* 0x0000041502007986 */ /* 0x0015e8000c101910 */
[----:B-1----:R2:W-:Y:S02]  /*1b40*/  @P1 STG.E desc[UR16][R2.64+0x8], R23 ;  /* 0x0000081702001986 */ /* 0x0025e4000c101910 */
.L_x_33:
[----:B------:R-:W-:Y:S05]  /*1b50*/  BSYNC.RECONVERGENT B3 ;  /* 0x0000000000037941 */ /* 0x000fea0003800200 */
.L_x_32:
[----:B------:R-:W-:Y:S05]  /*1b60*/  @P0 BRA `(.L_x_31) ;  /* 0x0000000800600947 */ /* 0x000fea0003800000 */
[----:B------:R-:W1:Y:S01]  /*1b70*/  S2UR UR8, SR_CgaCtaId ;  /* 0x00000000000879c3 */ /* 0x000e620000008800 */
[----:B------:R-:W-:Y:S01]  /*1b80*/  IADD3 R8, P0, P1, R0, UR6, R8 ;  /* 0x0000000600087c10 */ /* 0x000fe2000f91e008 */
[----:B------:R-:W-:Y:S01]  /*1b90*/  UMOV UR4, 0x400 ;  /* 0x0000040000047882 */ /* 0x000fe20000000000 */
[----:B------:R-:W-:Y:S02]  /*1ba0*/  BSSY.RECONVERGENT B3, `(.L_x_34) ;  /* 0x000003a000037945 */ /* 0x000fe40003800200 */
[----:B0-2---:R-:W-:Y:S01]  /*1bb0*/  IADD3.X R3, PT, PT, R17, UR12, R24, P0, P1 ;  /* 0x0000000c11037c10 */ /* 0x005fe200087e2418 */
[----:B------:R-:W-:-:S03]  /*1bc0*/  IMAD.SHL.U32 R2, R8, 0x4, RZ ;  /* 0x0000000408027824 */ /* 0x000fc600078e00ff */
[----:B------:R-:W-:Y:S01]  /*1bd0*/  SHF.L.U64.HI R3, R8, 0x2, R3 ;  /* 0x0000000208037819 */ /* 0x000fe20000010203 */
[----:B------:R-:W-:Y:S02]  /*1be0*/  IMAD.IADD R8, R6, 0x1, -R5 ;  /* 0x0000000106087824 */ /* 0x000fe400078e0a05 */
[----:B------:R-:W-:-:S03]  /*1bf0*/  IMAD.WIDE.U32 R2, R11, 0x4, R2 ;  /* 0x000000040b027825 */ /* 0x000fc600078e0002 */
[----:B------:R-:W-:Y:S02]  /*1c00*/  ISETP.GT.AND P1, PT, R8, 0xc, PT ;  /* 0x0000000c0800780c */ /* 0x000fe40003f24270 */
[----:B------:R-:W-:-:S04]  /*1c10*/  IADD3 R2, P0, PT, R2, UR10, RZ ;  /* 0x0000000a02027c10 */ /* 0x000fc8000ff1e0ff */
[----:B------:R-:W-:Y:S01]  /*1c20*/  IADD3 R2, P2, PT, R2, 0x8, RZ ;  /* 0x0000000802027810 */ /* 0x000fe20007f5e0ff */
[----:B-1----:R-:W-:-:S03]  /*1c30*/  ULEA UR4, UR8, UR4, 0x18 ;  /* 0x0000000408047291 */ /* 0x002fc6000f8ec0ff */
[----:B------:R-:W-:Y:S02]  /*1c40*/  IADD3.X R3, PT, PT, RZ, UR11, R3, P2, P0 ;  /* 0x0000000bff037c10 */ /* 0x000fe400097e0403 */
[----:B------:R-:W-:Y:S02]  /*1c50*/  PLOP3.LUT P0, PT, PT, PT, PT, 0x80, 0x8 ;  /* 0x000000000008781c */ /* 0x000fe40003f0f070 */
[----:B------:R-:W-:-:S05]  /*1c60*/  LEA R4, R5, UR4, 0x2 ;  /* 0x0000000405047c11 */ /* 0x000fca000f8e10ff */
[----:B------:R-:W-:-:S04]  /*1c70*/  IMAD R4, R7, 0x4, R4 ;  /* 0x0000000407047824 */ /* 0x000fc800078e0204 */
[----:B------:R-:W-:Y:S01]  /*1c80*/  VIADD R4, R4, 0x8 ;  /* 0x0000000804047836 */ /* 0x000fe20000000000 */
[----:B------:R-:W-:Y:S06]  /*1c90*/  @!P1 BRA `(.L_x_35) ;  /* 0x0000000000a89947 */ /* 0x000fec0003800000 */
[----:B------:R-:W-:Y:S02]  /*1ca0*/  PLOP3.LUT P0, PT, PT, PT, PT, 0x8, 0x80 ;  /* 0x000000000080781c */ /* 0x000fe40003f0e170 */
[----:B------:R-:W-:-:S11]  /*1cb0*/  IADD3 R8, PT, PT, R6, -0xc, RZ ;  /* 0xfffffff406087810 */ /* 0x000fd60007ffe0ff */
.L_x_36:
[----:B------:R-:W0:Y:S01]  /*1cc0*/  LDS R7, [R4+-0x8] ;  /* 0xfffff80004077984 */ /* 0x000e220000000800 */
[----:B------:R-:W-:-:S03]  /*1cd0*/  VIADD R5, R5, 0x10 ;  /* 0x0000001005057836 */ /* 0x000fc60000000000 */
[----:B------:R-:W1:Y:S02]  /*1ce0*/  LDS R9, [R4+-0x4] ;  /* 0xfffffc0004097984 */ /* 0x000e640000000800 */
[----:B------:R-:W-:Y:S02]  /*1cf0*/  ISETP.GE.AND P1, PT, R5, R8, PT ;  /* 0x000000080500720c */ /* 0x000fe40003f26270 */
[----:B------:R-:W2:Y:S04]  /*1d00*/  LDS R11, [R4] ;  /* 0x00000000040b7984 */ /* 0x000ea80000000800 */
[----:B------:R-:W3:Y:S04]  /*1d10*/  LDS R19, [R4+0x4] ;  /* 0x0000040004137984 */ /* 0x000ee80000000800 */
[----:B------:R-:W4:Y:S04]  /*1d20*/  LDS R21, [R4+0x8] ;  /* 0x0000080004157984 */ /* 0x000f280000000800 */
[----:B------:R-:W5:Y:S04]  /*1d30*/  LDS R23, [R4+0xc] ;  /* 0x00000c0004177984 */ /* 0x000f680000000800 */
[----:B------:R-:W5:Y:S04]  /*1d40*/  LDS R25, [R4+0x10] ;  /* 0x0000100004197984 */ /* 0x000f680000000800 */
[----:B------:R-:W5:Y:S04]  /*1d50*/  LDS R27, [R4+0x14] ;  /* 0x00001400041b7984 */ /* 0x000f680000000800 */
[----:B------:R-:W5:Y:S04]  /*1d60*/  LDS R29, [R4+0x18] ;  /* 0x00001800041d7984 */ /* 0x000f680000000800 */
[----:B------:R-:W5:Y:S04]  /*1d70*/  LDS R10, [R4+0x1c] ;  /* 0x00001c00040a7984 */ /* 0x000f680000000800 */
[----:B0-----:R-:W-:Y:S04]  /*1d80*/  STG.E desc[UR16][R2.64+-0x8], R7 ;  /* 0xfffff80702007986 */ /* 0x001fe8000c101910 */
[----:B-1----:R-:W-:Y:S04]  /*1d90*/  STG.E desc[UR16][R2.64+-0x4], R9 ;  /* 0xfffffc0902007986 */ /* 0x002fe8000c101910 */
[----:B--2---:R-:W-:Y:S04]  /*1da0*/  STG.E desc[UR16][R2.64], R11 ;  /* 0x0000000b02007986 */ /* 0x004fe8000c101910 */
[----:B---3--:R-:W-:Y:S04]  /*1db0*/  STG.E desc[UR16][R2.64+0x4], R19 ;  /* 0x0000041302007986 */ /* 0x008fe8000c101910 */
[----:B----4-:R-:W-:Y:S04]  /*1dc0*/  STG.E desc[UR16][R2.64+0x8], R21 ;  /* 0x0000081502007986 */ /* 0x010fe8000c101910 */
[----:B------:R-:W0:Y:S04]  /*1dd0*/  LDS R22, [R4+0x20] ;  /* 0x0000200004167984 */ /* 0x000e280000000800 */
[----:B------:R-:W1:Y:S04]  /*1de0*/  LDS R7, [R4+0x24] ;  /* 0x0000240004077984 */ /* 0x000e680000000800 */
[----:B------:R-:W2:Y:S04]  /*1df0*/  LDS R9, [R4+0x28] ;  /* 0x0000280004097984 */ /* 0x000ea80000000800 */
[----:B------:R-:W3:Y:S04]  /*1e00*/  LDS R11, [R4+0x2c] ;  /* 0x00002c00040b7984 */ /* 0x000ee80000000800 */
[----:B------:R-:W4:Y:S04]  /*1e10*/  LDS R19, [R4+0x30] ;  /* 0x0000300004137984 */ /* 0x000f280000000800 */
[----:B------:R5:W4:Y:S04]  /*1e20*/  LDS R21, [R4+0x34] ;  /* 0x0000340004157984 */ /* 0x000b280000000800 */
[----:B-----5:R5:W-:Y:S04]  /*1e30*/  STG.E desc[UR16][R2.64+0xc], R23 ;  /* 0x00000c1702007986 */ /* 0x020be8000c101910 */
[----:B------:R-:W-:Y:S01]  /*1e40*/  STG.E desc[UR16][R2.64+0x10], R25 ;  /* 0x0000101902007986 */ /* 0x000fe2000c101910 */
[----:B------:R-:W-:-:S03]  /*1e50*/  VIADD R4, R4, 0x40 ;  /* 0x0000004004047836 */ /* 0x000fc60000000000 */
[----:B------:R-:W-:Y:S01]  /*1e60*/  STG.E desc[UR16][R2.64+0x14], R27 ;  /* 0x0000141b02007986 */ /* 0x000fe2000c101910 */
[----:B-----5:R-:W-:-:S03]  /*1e70*/  IADD3 R23, P2, PT, R2, 0x40, RZ ;  /* 0x0000004002177810 */ /* 0x020fc60007f5e0ff */
[----:B------:R-:W-:Y:S02]  /*1e80*/  STG.E desc[UR16][R2.64+0x18], R29 ;  /* 0x0000181d02007986 */ /* 0x000fe4000c101910 */
[----:B------:R-:W-:Y:S02]  /*1e90*/  IMAD.X R24, RZ, RZ, R3, P2 ;  /* 0x000000ffff187224 */ /* 0x000fe400010e0603 */
[----:B------:R-:W-:Y:S04]  /*1ea0*/  STG.E desc[UR16][R2.64+0x1c], R10 ;  /* 0x00001c0a02007986 */ /* 0x000fe8000c101910 */
[----:B0-----:R-:W-:Y:S04]  /*1eb0*/  STG.E desc[UR16][R2.64+0x20], R22 ;  /* 0x0000201602007986 */ /* 0x001fe8000c101910 */
[----:B-1----:R-:W-:Y:S04]  /*1ec0*/  STG.E desc[UR16][R2.64+0x24], R7 ;  /* 0x0000240702007986 */ /* 0x002fe8000c101910 */
[----:B--2---:R-:W-:Y:S04]  /*1ed0*/  STG.E desc[UR16][R2.64+0x28], R9 ;  /* 0x0000280902007986 */ /* 0x004fe8000c101910 */
[----:B---3--:R-:W-:Y:S04]  /*1ee0*/  STG.E desc[UR16][R2.64+0x2c], R11 ;  /* 0x00002c0b02007986 */ /* 0x008fe8000c101910 */
[----:B----4-:R-:W-:Y:S04]  /*1ef0*/  STG.E desc[UR16][R2.64+0x30], R19 ;  /* 0x0000301302007986 */ /* 0x010fe8000c101910 */
[----:B------:R0:W-:Y:S02]  /*1f00*/  STG.E desc[UR16][R2.64+0x34], R21 ;  /* 0x0000341502007986 */ /* 0x0001e4000c101910 */
[----:B0-----:R-:W-:-:S02]  /*1f10*/  IMAD.MOV.U32 R2, RZ, RZ, R23 ;  /* 0x000000ffff027224 */ /* 0x001fc400078e0017 */
[----:B------:R-:W-:Y:S01]  /*1f20*/  IMAD.MOV.U32 R3, RZ, RZ, R24 ;  /* 0x000000ffff037224 */ /* 0x000fe200078e0018 */
[----:B------:R-:W-:Y:S06]  /*1f30*/  @!P1 BRA `(.L_x_36) ;  /* 0xfffffffc00609947 */ /* 0x000fec000383ffff */
.L_x_35:
[----:B------:R-:W-:Y:S05]  /*1f40*/  BSYNC.RECONVERGENT B3 ;  /* 0x0000000000037941 */ /* 0x000fea0003800200 */
.L_x_34:
[----:B------:R-:W-:Y:S01]  /*1f50*/  IMAD.IADD R7, R6, 0x1, -R5 ;  /* 0x0000000106077824 */ /* 0x000fe200078e0a05 */
[----:B------:R-:W-:Y:S04]  /*1f60*/  BSSY.RECONVERGENT B3, `(.L_x_37) ;  /* 0x000001a000037945 */ /* 0x000fe80003800200 */
[----:B------:R-:W-:-:S13]  /*1f70*/  ISETP.GT.AND P1, PT, R7, 0x4, PT ;  /* 0x000000040700780c */ /* 0x000fda0003f24270 */
[----:B------:R-:W-:Y:S05]  /*1f80*/  @!P1 BRA `(.L_x_38) ;  /* 0x00000000005c9947 */ /* 0x000fea0003800000 */
[----:B------:R-:W0:Y:S01]  /*1f90*/  LDS R7, [R4+-0x8] ;  /* 0xfffff80004077984 */ /* 0x000e220000000800 */
[----:B------:R-:W-:Y:S01]  /*1fa0*/  IADD3 R8, P1, PT, R2, 0x20, RZ ;  /* 0x0000002002087810 */ /* 0x000fe20007f3e0ff */
[----:B------:R-:W-:Y:S01]  /*1fb0*/  VIADD R5, R5, 0x8 ;  /* 0x0000000805057836 */ /* 0x000fe20000000000 */
[----:B------:R-:W-:Y:S01]  /*1fc0*/  PLOP3.LUT P0, PT, PT, PT, PT, 0x8, 0x80 ;  /* 0x000000000080781c */ /* 0x000fe20003f0e170 */
[----:B------:R-:W1:Y:S02]  /*1fd0*/  LDS R9, [R4+-0x4] ;  /* 0xfffffc0004097984 */ /* 0x000e640000000800 */
[----:B------:R-:W-:Y:S02]  /*1fe0*/  IMAD.X R29, RZ, RZ, R3, P1 ;  /* 0x000000ffff1d7224 */ /* 0x000fe400008e0603 */
[----:B------:R-:W2:Y:S04]  /*1ff0*/  LDS R11, [R4] ;  /* 0x00000000040b7984 */ /* 0x000ea80000000800 */
[----:B------:R-:W3:Y:S04]  /*2000*/  LDS R19, [R4+0x4] ;  /* 0x0000040004137984 */ /* 0x000ee80000000800 */
[----:B------:R-:W4:Y:S04]  /*2010*/  LDS R21, [R4+0x8] ;  /* 0x0000080004157984 */ /* 0x000f280000000800 */
[----:B------:R-:W5:Y:S04]  /*2020*/  LDS R23, [R4+0xc] ;  /* 0x00000c0004177984 */ /* 0x000f680000000800 */
[----:B------:R-:W5:Y:S04]  /*2030*/  LDS R25, [R4+0x10] ;  /* 0x0000100004197984 */ /* 0x000f680000000800 */
[----:B------:R0:W5:Y:S02]  /*2040*/  LDS R27, [R4+0x14] ;  /* 0x00001400041b7984 */ /* 0x0001640000000800 */
[----:B0-----:R-:W-:-:S02]  /*2050*/  IADD3 R4, PT, PT, R4, 0x20, RZ ;  /* 0x0000002004047810 */ /* 0x001fc40007ffe0ff */
[----:B------:R-:W-:Y:S04]  /*2060*/  STG.E desc[UR16][R2.64+-0x8], R7 ;  /* 0xfffff80702007986 */ /* 0x000fe8000c101910 */
[----:B-1----:R-:W-:Y:S04]  /*2070*/  STG.E desc[UR16][R2.64+-0x4], R9 ;  /* 0xfffffc0902007986 */ /* 0x002fe8000c101910 */
[----:B--2---:R-:W-:Y:S04]  /*2080*/  STG.E desc[UR16][R2.64], R11 ;  /* 0x0000000b02007986 */ /* 0x004fe8000c101910 */
[----:B---3--:R-:W-:Y:S04]  /*2090*/  STG.E desc[UR16][R2.64+0x4], R19 ;  /* 0x0000041302007986 */ /* 0x008fe8000c101910 */
[----:B----4-:R-:W-:Y:S04]  /*20a0*/  STG.E desc[UR16][R2.64+0x8], R21 ;  /* 0x0000081502007986 */ /* 0x010fe8000c101910 */
[----:B-----5:R-:W-:Y:S04]  /*20b0*/  STG.E desc[UR16][R2.64+0xc], R23 ;  /* 0x00000c1702007986 */ /* 0x020fe8000c101910 */
[----:B------:R-:W-:Y:S04]  /*20c0*/  STG.E desc[UR16][R2.64+0x10], R25 ;  /* 0x0000101902007986 */ /* 0x000fe8000c101910 */
[----:B------:R0:W-:Y:S02]  /*20d0*/  STG.E desc[UR16][R2.64+0x14], R27 ;  /* 0x0000141b02007986 */ /* 0x0001e4000c101910 */
[----:B0-----:R-:W-:-:S02]  /*20e0*/  IMAD.MOV.U32 R2, RZ, RZ, R8 ;  /* 0x000000ffff027224 */ /* 0x001fc400078e0008 */
[----:B------:R-:W-:-:S07]  /*20f0*/  IMAD.MOV.U32 R3, RZ, RZ, R29 ;  /* 0x000000ffff037224 */ /* 0x000fce00078e001d */
.L_x_38:
[----:B------:R-:W-:Y:S05]  /*2100*/  BSYNC.RECONVERGENT B3 ;  /* 0x0000000000037941 */ /* 0x000fea0003800200 */
.L_x_37:
[----:B------:R-:W-:-:S13]  /*2110*/  ISETP.LT.OR P0, PT, R5, R6, P0 ;  /* 0x000000060500720c */ /* 0x000fda0000701670 */
[----:B------:R-:W-:Y:S05]  /*2120*/  @!P0 BRA `(.L_x_31) ;  /* 0x0000000000f08947 */ /* 0x000fea0003800000 */
[----:B------:R-:W0:Y:S04]  /*2130*/  LDS R5, [R4+-0x8] ;  /* 0xfffff80004057984 */ /* 0x000e280000000800 */
[----:B------:R-:W1:Y:S04]  /*2140*/  LDS R7, [R4+-0x4] ;  /* 0xfffffc0004077984 */ /* 0x000e680000000800 */
[----:B------:R-:W2:Y:S04]  /*2150*/  LDS R9, [R4] ;  /* 0x0000000004097984 */ /* 0x000ea80000000800 */
[----:B------:R-:W3:Y:S04]  /*2160*/  LDS R11, [R4+0x4] ;  /* 0x00000400040b7984 */ /* 0x000ee80000000800 */
[----:B0-----:R4:W-:Y:S04]  /*2170*/  STG.E desc[UR16][R2.64+-0x8], R5 ;  /* 0xfffff80502007986 */ /* 0x0019e8000c101910 */
[----:B-1----:R4:W-:Y:S04]  /*2180*/  STG.E desc[UR16][R2.64+-0x4], R7 ;  /* 0xfffffc0702007986 */ /* 0x0029e8000c101910 */
[----:B--2---:R4:W-:Y:S04]  /*2190*/  STG.E desc[UR16][R2.64], R9 ;  /* 0x0000000902007986 */ /* 0x0049e8000c101910 */
[----:B---3--:R4:W-:Y:S01]  /*21a0*/  STG.E desc[UR16][R2.64+0x4], R11 ;  /* 0x0000040b02007986 */ /* 0x0089e2000c101910 */
[----:B------:R-:W-:Y:S05]  /*21b0*/  BRA `(.L_x_31) ;  /* 0x0000000000cc7947 */ /* 0x000fea0003800000 */
.L_x_30:
[----:B------:R-:W-:-:S13]  /*21c0*/  ISETP.GE.AND P0, PT, R22, R21, PT ;  /* 0x000000151600720c */ /* 0x000fda0003f06270 */
[----:B------:R-:W-:Y:S05]  /*21d0*/  @P0 BRA `(.L_x_31) ;  /* 0x0000000000c40947 */ /* 0x000fea0003800000 */
[----:B------:R-:W-:Y:S01]  /*21e0*/  IMAD.IADD R4, R21, 0x1, -R22 ;  /* 0x0000000115047824 */ /* 0x000fe200078e0a16 */
[----:B------:R-:W-:Y:S01]  /*21f0*/  BSSY.RECONVERGENT B3, `(.L_x_39) ;  /* 0x000001a000037945 */ /* 0x000fe20003800200 */
[----:B------:R-:W-:-:S03]  /*2200*/  PLOP3.LUT P0, PT, PT, PT, PT, 0x80, 0x8 ;  /* 0x000000000008781c */ /* 0x000fc60003f0f070 */
[----:B------:R-:W-:-:S13]  /*2210*/  ISETP.GT.AND P1, PT, R4, 0x3, PT ;  /* 0x000000030400780c */ /* 0x000fda0003f24270 */
[----:B------:R-:W-:Y:S05]  /*2220*/  @!P1 BRA `(.L_x_40) ;  /* 0x0000000000589947 */ /* 0x000fea0003800000 */
[----:B------:R-:W-:Y:S01]  /*2230*/  PLOP3.LUT P0, PT, PT, PT, PT, 0x8, 0x80 ;  /* 0x000000000080781c */ /* 0x000fe20003f0e170 */
[----:B------:R-:W-:-:S12]  /*2240*/  VIADD R25, R21, 0xfffffffd ;  /* 0xfffffffd15197836 */ /* 0x000fd80000000000 */
.L_x_41:
[C---:B------:R-:W-:Y:S01]  /*2250*/  IMAD R28, R22.reuse, 0x4, R23 ;  /* 0x00000004161c7824 */ /* 0x040fe200078e0217 */
[----:B------:R-:W-:Y:S01]  /*2260*/  IADD3 R22, PT, PT, R22, 0x4, RZ ;  /* 0x0000000416167810 */ /* 0x000fe20007ffe0ff */
[C---:B0-----:R-:W-:Y:S02]  /*2270*/  VIADD R5, R19.reuse, 0x1 ;  /* 0x0000000113057836 */ /* 0x041fe40000000000 */
[C---:B------:R-:W-:Y:S01]  /*2280*/  VIADD R7, R19.reuse, 0x2 ;  /* 0x0000000213077836 */ /* 0x040fe20000000000 */
[----:B------:R-:W0:Y:S01]  /*2290*/  LDS R26, [R28] ;  /* 0x000000001c1a7984 */ /* 0x000e220000000800 */
[C---:B------:R-:W-:Y:S01]  /*22a0*/  VIADD R9, R19.reuse, 0x3 ;  /* 0x0000000313097836 */ /* 0x040fe20000000000 */
[----:B------:R-:W-:Y:S01]  /*22b0*/  ISETP.GE.AND P1, PT, R22, R25, PT ;  /* 0x000000191600720c */ /* 0x000fe20003f26270 */
[--C-:B------:R-:W-:Y:S01]  /*22c0*/  IMAD.WIDE.U32 R10, R19, 0x4, R2.reuse ;  /* 0x00000004130a7825 */ /* 0x100fe200078e0002 */
[----:B------:R-:W1:Y:S03]  /*22d0*/  LDS R24, [R28+0x4] ;  /* 0x000004001c187984 */ /* 0x000e660000000800 */
[--C-:B------:R-:W-:Y:S01]  /*22e0*/  IMAD.WIDE.U32 R4, R5, 0x4, R2.reuse ;  /* 0x0000000405047825 */ /* 0x100fe200078e0002 */
[----:B------:R-:W2:Y:S03]  /*22f0*/  LDS R29, [R28+0x8] ;  /* 0x000008001c1d7984 */ /* 0x000ea60000000800 */
[--C-:B------:R-:W-:Y:S01]  /*2300*/  IMAD.WIDE.U32 R6, R7, 0x4, R2.reuse ;  /* 0x0000000407067825 */ /* 0x100fe200078e0002 */
[----:B------:R-:W3:Y:S03]  /*2310*/  LDS R27, [R28+0xc] ;  /* 0x00000c001c1b7984 */ /* 0x000ee60000000800 */
[----:B------:R-:W-:-:S04]  /*2320*/  IMAD.WIDE.U32 R8, R9, 0x4, R2 ;  /* 0x0000000409087825 */ /* 0x000fc800078e0002 */
[----:B------:R-:W-:Y:S01]  /*2330*/  VIADD R19, R19, 0x4 ;  /* 0x0000000413137836 */ /* 0x000fe20000000000 */
[----:B0-----:R0:W-:Y:S04]  /*2340*/  STG.E desc[UR16][R10.64], R26 ;  /* 0x0000001a0a007986 */ /* 0x0011e8000c101910 */
[----:B-1----:R0:W-:Y:S04]  /*2350*/  STG.E desc[UR16][R4.64], R24 ;  /* 0x0000001804007986 */ /* 0x0021e8000c101910 */
[----:B--2---:R0:W-:Y:S04]  /*2360*/  STG.E desc[UR16][R6.64], R29 ;  /* 0x0000001d06007986 */ /* 0x0041e8000c101910 */
[----:B---3--:R0:W-:Y:S01]  /*2370*/  STG.E desc[UR16][R8.64], R27 ;  /* 0x0000001b08007986 */ /* 0x0081e2000c101910 */
[----:B------:R-:W-:Y:S05]  /*2380*/  @!P1 BRA `(.L_x_41) ;  /* 0xfffffffc00b09947 */ /* 0x000fea000383ffff */
.L_x_40:
[----:B------:R-:W-:Y:S05]  /*2390*/  BSYNC.RECONVERGENT B3 ;  /* 0x0000000000037941 */ /* 0x000fea0003800200 */
.L_x_39:
[----:B0-----:R-:W-:Y:S01]  /*23a0*/  IMAD.IADD R4, R21, 0x1, -R22 ;  /* 0x0000000115047824 */ /* 0x001fe200078e0a16 */
[----:B------:R-:W-:Y:S04]  /*23b0*/  BSSY.RECONVERGENT B3, `(.L_x_42) ;  /* 0x000000e000037945 */ /* 0x000fe80003800200 */
[----:B------:R-:W-:-:S13]  /*23c0*/  ISETP.GT.AND P1, PT, R4, 0x1, PT ;  /* 0x000000010400780c */ /* 0x000fda0003f24270 */
[----:B------:R-:W-:Y:S05]  /*23d0*/  @!P1 BRA `(.L_x_43) ;  /* 0x00000000002c9947 */ /* 0x000fea0003800000 */
[----:B------:R-:W-:Y:S01]  /*23e0*/  IMAD R8, R22, 0x4, R23 ;  /* 0x0000000416087824 */ /* 0x000fe200078e0217 */
[----:B------:R-:W-:Y:S01]  /*23f0*/  PLOP3.LUT P0, PT, PT, PT, PT, 0x8, 0x80 ;  /* 0x000000000080781c */ /* 0x000fe20003f0e170 */
[C---:B------:R-:W-:Y:S02]  /*2400*/  VIADD R7, R19.reuse, 0x1 ;  /* 0x0000000113077836 */ /* 0x040fe40000000000 */
[--C-:B------:R-:W-:Y:S01]  /*2410*/  IMAD.WIDE.U32 R4, R19, 0x4, R2.reuse ;  /* 0x0000000413047825 */ /* 0x100fe200078e0002 */
[----:B------:R-:W0:Y:S03]  /*2420*/  LDS R9, [R8] ;  /* 0x0000000008097984 */ /* 0x000e260000000800 */
[----:B------:R-:W-:Y:S01]  /*2430*/  IMAD.WIDE.U32 R6, R7, 0x4, R2 ;  /* 0x0000000407067825 */ /* 0x000fe200078e0002 */
[----:B------:R-:W1:Y:S03]  /*2440*/  LDS R11, [R8+0x4] ;  /* 0x00000400080b7984 */ /* 0x000e660000000800 */
[----:B------:R-:W-:-:S02]  /*2450*/  VIADD R19, R19, 0x2 ;  /* 0x0000000213137836 */ /* 0x000fc40000000000 */
[----:B------:R-:W-:Y:S01]  /*2460*/  VIADD R22, R22, 0x2 ;  /* 0x0000000216167836 */ /* 0x000fe20000000000 */
[----:B0-----:R0:W-:Y:S04]  /*2470*/  STG.E desc[UR16][R4.64], R9 ;  /* 0x0000000904007986 */ /* 0x0011e8000c101910 */
[----:B-1----:R0:W-:Y:S02]  /*2480*/  STG.E desc[UR16][R6.64], R11 ;  /* 0x0000000b06007986 */ /* 0x0021e4000c101910 */
.L_x_43:
[----:B------:R-:W-:Y:S05]  /*2490*/  BSYNC.RECONVERGENT B3 ;  /* 0x0000000000037941 */ /* 0x000fea0003800200 */
.L_x_42:
[----:B------:R-:W-:-:S13]  /*24a0*/  ISETP.LT.OR P0, PT, R22, R21, P0 ;  /* 0x000000151600720c */ /* 0x000fda0000701670 */
[----:B------:R-:W-:Y:S02]  /*24b0*/  @P0 IMAD R22, R22, 0x4, R23 ;  /* 0x0000000416160824 */ /* 0x000fe400078e0217 */
[----:B------:R-:W-:-:S03]  /*24c0*/  @P0 IMAD.WIDE.U32 R2, R19, 0x4, R2 ;  /* 0x0000000413020825 */ /* 0x000fc600078e0002 */
[----:B0-----:R-:W0:Y:S04]  /*24d0*/  @P0 LDS R5, [R22] ;  /* 0x0000000016050984 */ /* 0x001e280000000800 */
[----:B0-----:R0:W-:Y:S02]  /*24e0*/  @P0 STG.E desc[UR16][R2.64], R5 ;  /* 0x0000000502000986 */ /* 0x0011e4000c101910 */
.L_x_31:
[----:B------:R-:W-:Y:S05]  /*24f0*/  BSYNC.RECONVERGENT B2 ;  /* 0x0000000000027941 */ /* 0x000fea0003800200 */
.L_x_29:
[----:B------:R-:W1:Y:S01]  /*2500*/  S2UR UR11, SR_CgaCtaId ;  /* 0x00000000000b79c3 */ /* 0x000e620000008800 */
[----:B------:R-:W3:Y:S01]  /*2510*/  LDCU UR8, c[0x0][0x3a8] ;  /* 0x00007500ff0877ac */ /* 0x000ee20008000800 */
[----:B------:R-:W-:Y:S01]  /*2520*/  UMOV UR10, 0x400 ;  /* 0x00000400000a7882 */ /* 0x000fe20000000000 */
[----:B------:R-:W-:Y:S02]  /*2530*/  UIADD3 UR7, UPT, UPT, UR7, 0x1, URZ ;  /* 0x0000000107077890 */ /* 0x000fe4000fffe0ff */
[----:B---3--:R-:W-:Y:S02]  /*2540*/  UIADD3 UR4, UPT, UPT, -UR15, UR8, URZ ;  /* 0x000000080f047290 */ /* 0x008fe4000fffe1ff */
[----:B------:R-:W-:Y:S02]  /*2550*/  UIADD3 UR6, UPT, UPT, UR6, UR8, URZ ;  /* 0x0000000806067290 */ /* 0x000fe4000fffe0ff */
[----:B------:R-:W-:Y:S02]  /*2560*/  UIADD3 UR8, UPT, UPT, -UR20, UR8, URZ ;  /* 0x0000000814087290 */ /* 0x000fe4000fffe1ff */
[----:B-1----:R-:W-:-:S03]  /*2570*/  ULEA UR18, UR11, UR10, 0x18 ;  /* 0x0000000a0b127291 */ /* 0x002fc6000f8ec0ff */
[----:B------:R-:W-:Y:S01]  /*2580*/  UMOV UR11, UR15 ;  /* 0x0000000f000b7c82 */ /* 0x000fe20008000000 */
[----:B------:R-:W-:-:S08]  /*2590*/  UMOV UR10, UR4 ;  /* 0x00000004000a7c82 */ /* 0x000fd00008000000 */
.L_x_46:
[----:B------:R-:W-:Y:S02]  /*25a0*/  UISETP.GE.AND UP0, UPT, UR10, UR20, UPT ;  /* 0x000000140a00728c */ /* 0x000fe4000bf06270 */
[----:B------:R-:W-:Y:S02]  /*25b0*/  ULEA UR21, UR11, UR18, 0x2 ;  /* 0x000000120b157291 */ /* 0x000fe4000f8e10ff */
[----:B------:R-:W-:Y:S02]  /*25c0*/  UISETP.LT.OR UP0, UPT, UR11, 0x1, UP0 ;  /* 0x000000010b00788c */ /* 0x000fe40008701670 */
[----:B------:R-:W-:Y:S01]  /*25d0*/  ULEA UR22, UR10, UR9, 0x2 ;  /* 0x000000090a167291 */ /* 0x000fe2000f8e10ff */
[----:B------:R-:W-:Y:S01]  /*25e0*/  UMOV UR12, UR11 ;  /* 0x0000000b000c7c82 */ /* 0x000fe20008000000 */
[----:B------:R-:W-:-:S05]  /*25f0*/  UMOV UR13, UR10 ;  /* 0x0000000a000d7c82 */ /* 0x000fca0008000000 */
[----:B------:R-:W-:Y:S05]  /*2600*/  BRA.U UP0, `(.L_x_44) ;  /* 0x00000001002c7547 */ /* 0x000fea000b800000 */
[----:B0-2-4-:R-:W-:Y:S04]  /*2610*/  LDS R2, [UR21+-0x4] ;  /* 0xfffffc15ff027984 */ /* 0x015fe80008000800 */
[----:B------:R-:W0:Y:S02]  /*2620*/  LDS R3, [UR22] ;  /* 0x00000016ff037984 */ /* 0x000e240008000800 */
[----:B0-----:R-:W-:-:S13]  /*2630*/  FSETP.GT.AND P0, PT, R2, R3, PT ;  /* 0x000000030200720b */ /* 0x001fda0003f04000 */
[----:B------:R-:W-:-:S05]  /*2640*/  VOTEU.ANY UP1, P0 ;  /* 0x0000000000ff7886 */ /* 0x000fca0000020100 */
[----:B------:R-:W-:Y:S02]  /*2650*/  @UP1 UIADD3 UR14, UPT, UPT, UR11, 0x1, -UR8 ;  /* 0x000000010b0e1890 */ /* 0x000fe4000fffe808 */
[----:B------:R-:W-:Y:S02]  /*2660*/  @UP1 UPLOP3.LUT UP0, UPT, UPT, UPT, UPT, 0x40, 0x4 ;  /* 0x000000000004189c */ /* 0x000fe40003f0e870 */
[----:B------:R-:W-:Y:S01]  /*2670*/  @UP1 USHF.R.S32.HI UR14, URZ, 0x1, UR14 ;  /* 0x00000001ff0e1899 */ /* 0x000fe2000801140e */
[----:B------:R-:W-:-:S03]  /*2680*/  @UP1 UMOV UR4, UR13 ;  /* 0x0000000d00041c82 */ /* 0x000fc60008000000 */
[----:B------:R-:W-:Y:S02]  /*2690*/  @UP1 UIADD3 UR10, UPT, UPT, UR10, UR14, URZ ;  /* 0x0000000e0a0a1290 */ /* 0x000fe4000fffe0ff */
[----:B------:R-:W-:Y:S01]  /*26a0*/  @UP1 UIADD3 UR11, UPT, UPT, UR11, -UR14, URZ ;  /* 0x8000000e0b0b1290 */ /* 0x000fe2000fffe0ff */
[----:B------:R-:W-:Y:S11]  /*26b0*/  BRA.U UP1, `(.L_x_45) ;  /* 0x0000000101407547 */ /* 0x000ff6000b800000 */
.L_x_44:
[----:B------:R-:W-:Y:S02]  /*26c0*/  UISETP.GE.AND UP1, UPT, UR11, UR15, UPT ;  /* 0x0000000f0b00728c */ /* 0x000fe4000bf26270 */
[----:B------:R-:W-:Y:S02]  /*26d0*/  UPLOP3.LUT UP0, UPT, UPT, UPT, UPT, 0x80, 0x8 ;  /* 0x000000000008789c */ /* 0x000fe40003f0f070 */
[----:B------:R-:W-:-:S09]  /*26e0*/  UISETP.LT.OR UP1, UPT, UR10, 0x1, UP1 ;  /* 0x000000010a00788c */ /* 0x000fd20008f21670 */
[----:B------:R-:W-:Y:S05]  /*26f0*/  BRA.U UP1, `(.L_x_45) ;  /* 0x0000000101307547 */ /* 0x000fea000b800000 */
[----:B0-2-4-:R-:W-:Y:S01]  /*2700*/  LDS R2, [UR22+-0x4] ;  /* 0xfffffc16ff027984 */ /* 0x015fe20008000800 */
[----:B------:R-:W-:-:S03]  /*2710*/  UMOV UR11, UR12 ;  /* 0x0000000c000b7c82 */ /* 0x000fc60008000000 */
[----:B------:R-:W0:Y:S02]  /*2720*/  LDS R3, [UR21] ;  /* 0x00000015ff037984 */ /* 0x000e240008000800 */
[----:B0-----:R-:W-:-:S13]  /*2730*/  FSETP.GE.AND P0, PT, R2, R3, PT ;  /* 0x000000030200720b */ /* 0x001fda0003f06000 */
[----:B------:R-:W-:-:S05]  /*2740*/  VOTEU.ANY UP1, P0 ;  /* 0x0000000000ff7886 */ /* 0x000fca0000020100 */
[----:B------:R-:W-:Y:S02]  /*2750*/  @UP1 UIADD3 UR10, UPT, UPT, UR13, 0x1, -UR4 ;  /* 0x000000010d0a1890 */ /* 0x000fe4000fffe804 */
[----:B------:R-:W-:Y:S02]  /*2760*/  @UP1 UPLOP3.LUT UP0, UPT, UPT, UPT, UPT, 0x40, 0x4 ;  /* 0x000000000004189c */ /* 0x000fe40003f0e870 */
[----:B------:R-:W-:Y:S01]  /*2770*/  @UP1 USHF.R.S32.HI UR14, URZ, 0x1, UR10 ;  /* 0x00000001ff0e1899 */ /* 0x000fe2000801140a */
[----:B------:R-:W-:Y:S02]  /*2780*/  @UP1 UMOV UR8, UR12 ;  /* 0x0000000c00081c82 */ /* 0x000fe40008000000 */
[----:B------:R-:W-:Y:S01]  /*2790*/  UMOV UR10, UR13 ;  /* 0x0000000d000a7c82 */ /* 0x000fe20008000000 */
[----:B------:R-:W-:Y:S02]  /*27a0*/  @UP1 UIADD3 UR11, UPT, UPT, UR12, UR14, URZ ;  /* 0x0000000e0c0b1290 */ /* 0x000fe4000fffe0ff */
[----:B------:R-:W-:-:S12]  /*27b0*/  @UP1 UIADD3 UR10, UPT, UPT, UR13, -UR14, URZ ;  /* 0x8000000e0d0a1290 */ /* 0x000fd8000fffe0ff */
.L_x_45:
[----:B------:R-:W-:Y:S05]  /*27c0*/  BRA.U !UP0, `(.L_x_46) ;  /* 0xfffffffd08747547 */ /* 0x000fea000b83ffff */
[----:B------:R-:W-:Y:S01]  /*27d0*/  BAR.SYNC.DEFER_BLOCKING 0x0 ;  /* 0x0000000000007b1d */ /* 0x000fe20000010000 */
[----:B------:R-:W-:Y:S01]  /*27e0*/  ISETP.NE.AND P0, PT, R13, UR7, PT ;  /* 0x000000070d007c0c */ /* 0x000fe2000bf05270 */
[----:B------:R-:W-:-:S04]  /*27f0*/  UIADD3 UR5, UPT, UPT, UR11, UR5, URZ ;  /* 0x000000050b057290 */ /* 0x000fc8000fffe0ff */
[----:B------:R-:W-:-:S08]  /*2800*/  UIADD3 UR4, UPT, UPT, UR6, -UR5, URZ ;  /* 0x8000000506047290 */ /* 0x000fd0000fffe0ff */
[----:B------:R-:W-:Y:S05]  /*2810*/  @P0 BRA `(.L_x_47) ;  /* 0xffffffe000b80947 */ /* 0x000fea000383ffff */
[----:B------:R-:W-:Y:S05]  /*2820*/  EXIT ;  /* 0x000000000000794d */ /* 0x000fea0003800000 */
.L_x_48:
[----:B------:R-:W-:-:S00]  /*2830*/  BRA `(.L_x_48) ;  /* 0xfffffffc00fc7947 */ /* 0x000fc0000383ffff */
[----:B------:R-:W-:-:S00]  /*2840*/  NOP ;  /* 0x0000000000007918 */ /* 0x000fc00000000000 */
        /* <DEDUP_REMOVED lines=11> */
.L_x_83:


//--------------------- .text._Z15gpu_merge_basicPfiS_iS_ --------------------------
	.section	.text._Z15gpu_merge_basicPfiS_iS_,"ax",@progbits
	.align	128
        .global         _Z15gpu_merge_basicPfiS_iS_
        .type           _Z15gpu_merge_basicPfiS_iS_,@function
        .size           _Z15gpu_merge_basicPfiS_iS_,(.L_x_84 - _Z15gpu_merge_basicPfiS_iS_)
        .other          _Z15gpu_merge_basicPfiS_iS_,@"STO_CUDA_ENTRY STV_DEFAULT"
_Z15gpu_merge_basicPfiS_iS_:
.text._Z15gpu_merge_basicPfiS_iS_:
[----:B------:R-:W-:Y:S01]  /*0000*/  LDC R1, c[0x0][0x37c] ;  /* 0x0000df00ff017b82 */ /* 0x000fe20000000800 */
[----:B------:R-:W0:Y:S07]  /*0010*/  LDCU UR5, c[0x0][0x360] ;  /* 0x00006c00ff0577ac */ /* 0x000e2e0008000800 */
[----:B------:R-:W0:Y:S01]  /*0020*/  LDC R0, c[0x0][0x370] ;  /* 0x0000dc00ff007b82 */ /* 0x000e220000000800 */
[----:B------:R-:W1:Y:S01]  /*0030*/  S2R R6, SR_TID.X ;  /* 0x0000000000067919 */ /* 0x000e620000002100 */
[----:B------:R-:W-:Y:S01]  /*0040*/  BSSY.RECONVERGENT B1, `(.L_x_49) ;  /* 0x0000055000017945 */ /* 0x000fe20003800200 */
[----:B------:R-:W2:Y:S01]  /*0050*/  LDCU UR8, c[0x0][0x398] ;  /* 0x00007300ff0877ac */ /* 0x000ea20008000800 */
[----:B------:R-:W2:Y:S04]  /*0060*/  LDCU UR9, c[0x0][0x388] ;  /* 0x00007100ff0977ac */ /* 0x000ea80008000800 */
[----:B------:R-:W3:Y:S01]  /*0070*/  LDC.64 R8, c[0x0][0x380] ;  /* 0x0000e000ff087b82 */ /* 0x000ee20000000a00 */
[----:B------:R-:W4:Y:S01]  /*0080*/  LDCU.64 UR6, c[0x0][0x358] ;  /* 0x00006b00ff0677ac */ /* 0x000f220008000a00 */
[----:B0-----:R-:W-:Y:S01]  /*0090*/  IMAD R0, R0, UR5, RZ ;  /* 0x0000000500007c24 */ /* 0x001fe2000f8e02ff */
[----:B--2---:R-:W-:-:S03]  /*00a0*/  UIADD3 UR4, UPT, UPT, UR8, UR9, URZ ;  /* 0x0000000908047290 */ /* 0x004fc6000fffe0ff */
[----:B------:R-:W0:Y:S01]  /*00b0*/  I2F.U32.RP R4, R0 ;  /* 0x0000000000047306 */ /* 0x000e220000209000 */
[----:B------:R-:W-:Y:S01]  /*00c0*/  IMAD.MOV R5, RZ, RZ, -R0 ;  /* 0x000000ffff057224 */ /* 0x000fe200078e0a00 */
[----:B------:R-:W-:-:S06]  /*00d0*/  ISETP.NE.U32.AND P2, PT, R0, RZ, PT ;  /* 0x000000ff0000720c */ /* 0x000fcc0003f45070 */
[----:B0-----:R-:W0:Y:S02]  /*00e0*/  MUFU.RCP R4, R4 ;  /* 0x0000000400047308 */ /* 0x001e240000001000 */
[----:B0-----:R-:W-:-:S06]  /*00f0*/  VIADD R2, R4, 0xffffffe ;  /* 0x0ffffffe04027836 */ /* 0x001fcc0000000000 */
[----:B------:R0:W2:Y:S02]  /*0100*/  F2I.FTZ.U32.TRUNC.NTZ R3, R2 ;  /* 0x0000000200037305 */ /* 0x0000a4000021f000 */
[----:B0-----:R-:W-:Y:S02]  /*0110*/  IMAD.MOV.U32 R2, RZ, RZ, RZ ;  /* 0x000000ffff027224 */ /* 0x001fe400078e00ff */
[----:B--2---:R-:W-:-:S04]  /*0120*/  IMAD R5, R5, R3, RZ ;  /* 0x0000000305057224 */ /* 0x004fc800078e02ff */
[----:B------:R-:W-:Y:S02]  /*0130*/  IMAD.HI.U32 R3, R3, R5, R2 ;  /* 0x0000000503037227 */ /* 0x000fe400078e0002 */
[----:B------:R-:W0:Y:S04]  /*0140*/  LDC R2, c[0x0][0x398] ;  /* 0x0000e600ff027b82 */ /* 0x000e280000000800 */
[----:B------:R-:W-:-:S05]  /*0150*/  IMAD.HI.U32 R3, R3, UR4, RZ ;  /* 0x0000000403037c27 */ /* 0x000fca000f8e00ff */
[----:B------:R-:W-:-:S05]  /*0160*/  IADD3 R5, PT, PT, -R3, RZ, RZ ;  /* 0x000000ff03057210 */ /* 0x000fca0007ffe1ff */
[----:B------:R-:W-:-:S05]  /*0170*/  IMAD R5, R0, R5, UR4 ;  /* 0x0000000400057e24 */ /* 0x000fca000f8e0205 */
[----:B------:R-:W-:-:S13]  /*0180*/  ISETP.GE.U32.AND P0, PT, R5, R0, PT ;  /* 0x000000000500720c */ /* 0x000fda0003f06070 */
[----:B------:R-:W-:Y:S02]  /*0190*/  @P0 IMAD.IADD R5, R5, 0x1, -R0 ;  /* 0x0000000105050824 */ /* 0x000fe400078e0a00 */
[----:B------:R-:W-:-:S03]  /*01a0*/  @P0 VIADD R3, R3, 0x1 ;  /* 0x0000000103030836 */ /* 0x000fc60000000000 */
[-C--:B------:R-:W-:Y:S02]  /*01b0*/  ISETP.GE.U32.AND P1, PT, R5, R0.reuse, PT ;  /* 0x000000000500720c */ /* 0x080fe40003f26070 */
[----:B------:R-:W1:Y:S11]  /*01c0*/  S2R R5, SR_CTAID.X ;  /* 0x0000000000057919 */ /* 0x000e760000002500 */
[----:B------:R-:W-:Y:S01]  /*01d0*/  @P1 VIADD R3, R3, 0x1 ;  /* 0x0000000103031836 */ /* 0x000fe20000000000 */
[----:B------:R-:W-:-:S04]  /*01e0*/  @!P2 LOP3.LUT R3, RZ, R0, RZ, 0x33, !PT ;  /* 0x00000000ff03a212 */ /* 0x000fc800078e33ff */
[----:B------:R-:W-:-:S04]  /*01f0*/  I2FP.F32.U32 R0, R3 ;  /* 0x0000000300007245 */ /* 0x000fc80000201000 */
[----:B------:R-:W2:Y:S01]  /*0200*/  F2I.TRUNC.NTZ R4, R0 ;  /* 0x0000000000047305 */ /* 0x000ea2000020f100 */
[----:B-1----:R-:W-:Y:S01]  /*0210*/  IMAD R3, R5, UR5, R6 ;  /* 0x0000000505037c24 */ /* 0x002fe2000f8e0206 */
[----:B------:R-:W1:Y:S01]  /*0220*/  LDCU UR5, c[0x0][0x388] ;  /* 0x00007100ff0577ac */ /* 0x000e620008000800 */
[----:B------:R-:W0:Y:S02]  /*0230*/  LDC.64 R6, c[0x0][0x390] ;  /* 0x0000e400ff067b82 */ /* 0x000e240000000a00 */
[----:B--2---:R-:W-:-:S04]  /*0240*/  IMAD R3, R3, R4, RZ ;  /* 0x0000000403037224 */ /* 0x004fc800078e02ff */
[C---:B------:R-:W-:Y:S01]  /*0250*/  VIADD R10, R3.reuse, -UR9 ;  /* 0x80000009030a7c36 */ /* 0x040fe20008000000 */
[C---:B------:R-:W-:Y:S02]  /*0260*/  VIMNMX R0, PT, PT, R3.reuse, UR9, PT ;  /* 0x0000000903007c48 */ /* 0x040fe4000bfe0100 */
[C---:B------:R-:W-:Y:S02]  /*0270*/  ISETP.GE.AND P0, PT, R3.reuse, UR8, PT ;  /* 0x0000000803007c0c */ /* 0x040fe4000bf06270 */
[C---:B------:R-:W-:Y:S01]  /*0280*/  ISETP.GE.AND P1, PT, R3.reuse, UR9, PT ;  /* 0x0000000903007c0c */ /* 0x040fe2000bf26270 */
[C---:B------:R-:W-:Y:S01]  /*0290*/  IMAD.IADD R21, R3.reuse, 0x1, -R0 ;  /* 0x0000000103157824 */ /* 0x040fe200078e0a00 */
[C---:B------:R-:W-:Y:S02]  /*02a0*/  IADD3 R11, PT, PT, R3.reuse, -UR8, RZ ;  /* 0x80000008030b7c10 */ /* 0x040fe4000fffe0ff */
[----:B------:R-:W-:Y:S02]  /*02b0*/  VIADDMNMX R5, R3, R4, UR4, PT ;  /* 0x0000000403057e46 */ /* 0x000fe4000b800104 */
[----:B------:R-:W-:-:S02]  /*02c0*/  SEL R11, R11, RZ, P0 ;  /* 0x000000ff0b0b7207 */ /* 0x000fc40000000000 */
[----:B-1-34-:R-:W-:-:S07]  /*02d0*/  SEL R4, R10, RZ, P1 ;  /* 0x000000ff0a047207 */ /* 0x01afce0000800000 */
.L_x_54:
[----:B0-----:R-:W-:Y:S01]  /*02e0*/  ISETP.GE.AND P0, PT, R21, R2, PT ;  /* 0x000000021500720c */ /* 0x001fe20003f06270 */
[----:B------:R-:W-:Y:S04]  /*02f0*/  BSSY.RECONVERGENT B2, `(.L_x_50) ;  /* 0x0000028000027945 */ /* 0x000fe80003800200 */
[----:B------:R-:W-:Y:S01]  /*0300*/  BSSY.RELIABLE B0, `(.L_x_51) ;  /* 0x0000018000007945 */ /* 0x000fe20003800100 */
[----:B------:R-:W-:Y:S01]  /*0310*/  IMAD.MOV.U32 R13, RZ, RZ, R0 ;  /* 0x000000ffff0d7224 */ /* 0x000fe200078e0000 */
[----:B------:R-:W-:Y:S02]  /*0320*/  ISETP.LT.OR P0, PT, R0, 0x1, P0 ;  /* 0x000000010000780c */ /* 0x000fe40000701670 */
[----:B------:R-:W-:-:S11]  /*0330*/  MOV R15, R21 ;  /* 0x00000015000f7202 */ /* 0x000fd60000000f00 */
        /* <DEDUP_REMOVED lines=8> */
[----:B------:R-:W-:Y:S05]  /*03c0*/  @P1 BREAK.RELIABLE B0 ;  /* 0x0000000000001942 */ /* 0x000fea0003800100 */
[----:B------:R-:W-:Y:S02]  /*03d0*/  @P1 SHF.R.S32.HI R10, RZ, 0x1, R10 ;  /* 0x00000001ff0a1819 */ /* 0x000fe4000001140a */
[----:B------:R-:W-:Y:S02]  /*03e0*/  @P1 PLOP3.LUT P0, PT, PT, PT, PT, 0x8, 0x80 ;  /* 0x000000000080181c */ /* 0x000fe40003f0e170 */
[----:B------:R-:W-:Y:S01]  /*03f0*/  @P1 MOV R4, R15 ;  /* 0x0000000f00041202 */ /* 0x000fe20000000f00 */
[----:B------:R-:W-:-:S02]  /*0400*/  @P1 IMAD.IADD R21, R21, 0x1, R10 ;  /* 0x0000000115151824 */ /* 0x000fc400078e020a */
[----:B------:R-:W-:Y:S01]  /*0410*/  @P1 IMAD.IADD R0, R0, 0x1, -R10 ;  /* 0x0000000100001824 */ /* 0x000fe200078e0a0a */
[----:B------:R-:W-:Y:S07]  /*0420*/  @P1 BRA `(.L_x_53) ;  /* 0x0000000000501947 */ /* 0x000fee0003800000 */
.L_x_52:
[----:B------:R-:W-:Y:S02]  /*0430*/  ISETP.GE.AND P1, PT, R0, UR5, PT ;  /* 0x0000000500007c0c */ /* 0x000fe4000bf26270 */
[----:B------:R-:W-:Y:S02]  /*0440*/  PLOP3.LUT P0, PT, PT, PT, PT, 0x80, 0x8 ;  /* 0x000000000008781c */ /* 0x000fe40003f0f070 */
[----:B------:R-:W-:-:S13]  /*0450*/  ISETP.LT.OR P1, PT, R21, 0x1, P1 ;  /* 0x000000011500780c */ /* 0x000fda0000f21670 */
[----:B------:R-:W-:Y:S05]  /*0460*/  @P1 BREAK.RELIABLE B0 ;  /* 0x0000000000001942 */ /* 0x000fea0003800100 */
[----:B------:R-:W-:Y:S05]  /*0470*/  @P1 BRA `(.L_x_53) ;  /* 0x00000000003c1947 */ /* 0x000fea0003800000 */
[----:B------:R-:W-:Y:S05]  /*0480*/  BSYNC.RELIABLE B0 ;  /* 0x0000000000007941 */ /* 0x000fea0003800100 */
.L_x_51:
        /* <DEDUP_REMOVED lines=14> */
.L_x_53:
[----:B------:R-:W-:Y:S05]  /*0570*/  BSYNC.RECONVERGENT B2 ;  /* 0x0000000000027941 */ /* 0x000fea0003800200 */
.L_x_50:
[----:B------:R-:W-:Y:S05]  /*0580*/  @!P0 BRA `(.L_x_54) ;  /* 0xfffffffc00548947 */ /* 0x000fea000383ffff */
[----:B------:R-:W-:Y:S05]  /*0590*/  BSYNC.RECONVERGENT B1 ;  /* 0x0000000000017941 */ /* 0x000fea0003800200 */
.L_x_49:
[----:B------:R-:W-:Y:S05]  /*05a0*/  WARPSYNC.ALL ;  /* 0x0000000000007948 */ /* 0x000fea0003800000 */
[----:B------:R-:W0:Y:S01]  /*05b0*/  LDCU UR4, c[0x0][0x388] ;  /* 0x00007100ff0477ac */ /* 0x000e220008000800 */
[----:B------:R-:W1:Y:S01]  /*05c0*/  LDC.64 R6, c[0x0][0x380] ;  /* 0x0000e000ff067b82 */ /* 0x000e620000000a00 */
[C---:B------:R-:W-:Y:S01]  /*05d0*/  ISETP.GE.AND P0, PT, R5.reuse, R2, PT ;  /* 0x000000020500720c */ /* 0x040fe20003f06270 */
[----:B------:R-:W-:Y:S01]  /*05e0*/  IMAD.IADD R11, R5, 0x1, -R2 ;  /* 0x00000001050b7824 */ /* 0x000fe200078e0a02 */
[----:B------:R-:W-:Y:S01]  /*05f0*/  BSSY.RECONVERGENT B2, `(.L_x_55) ;  /* 0x0000035000027945 */ /* 0x000fe20003800200 */
[----:B------:R-:W2:Y:S03]  /*0600*/  LDCU UR8, c[0x0][0x388] ;  /* 0x00007100ff0877ac */ /* 0x000ea60008000800 */
[----:B------:R-:W-:Y:S01]  /*0610*/  SEL R11, R11, RZ, P0 ;  /* 0x000000ff0b0b7207 */ /* 0x000fe20000000000 */
[----:B------:R-:W3:Y:S01]  /*0620*/  LDC.64 R8, c[0x0][0x390] ;  /* 0x0000e400ff087b82 */ /* 0x000ee20000000a00 */
[----:B------:R-:W4:Y:S01]  /*0630*/  LDCU UR5, c[0x0][0x398] ;  /* 0x00007300ff0577ac */ /* 0x000f220008000800 */
[----:B0-----:R-:W-:-:S02]  /*0640*/  VIMNMX R2, PT, PT, R5, UR4, PT ;  /* 0x0000000405027c48 */ /* 0x001fc4000bfe0100 */
[C---:B------:R-:W-:Y:S02]  /*0650*/  ISETP.GE.AND P1, PT, R5.reuse, UR4, PT ;  /* 0x0000000405007c0c */ /* 0x040fe4000bf26270 */
[C---:B------:R-:W-:Y:S01]  /*0660*/  IADD3 R4, PT, PT, R5.reuse, -UR4, RZ ;  /* 0x8000000405047c10 */ /* 0x040fe2000fffe0ff */
[----:B------:R-:W-:-:S03]  /*0670*/  IMAD.IADD R21, R5, 0x1, -R2 ;  /* 0x0000000105157824 */ /* 0x000fc600078e0a02 */
[----:B--2---:R-:W-:-:S07]  /*0680*/  SEL R4, R4, RZ, P1 ;  /* 0x000000ff04047207 */ /* 0x004fce0000800000 */
.L_x_60:
[----:B----4-:R-:W-:Y:S01]  /*0690*/  ISETP.GE.AND P0, PT, R21, UR5, PT ;  /* 0x0000000515007c0c */ /* 0x010fe2000bf06270 */
[----:B------:R-:W-:Y:S04]  /*06a0*/  BSSY.RECONVERGENT B3, `(.L_x_56) ;  /* 0x0000028000037945 */ /* 0x000fe80003800200 */
[----:B------:R-:W-:Y:S01]  /*06b0*/  BSSY.RELIABLE B1, `(.L_x_57) ;  /* 0x0000018000017945 */ /* 0x000fe20003800100 */
[----:B------:R-:W-:Y:S01]  /*06c0*/  IMAD.MOV.U32 R13, RZ, RZ, R2 ;  /* 0x000000ffff0d7224 */ /* 0x000fe200078e0002 */
[----:B------:R-:W-:Y:S01]  /*06d0*/  ISETP.LT.OR P0, PT, R2, 0x1, P0 ;  /* 0x000000010200780c */ /* 0x000fe20000701670 */
[----:B------:R-:W-:-:S12]  /*06e0*/  IMAD.MOV.U32 R15, RZ, RZ, R21 ;  /* 0x000000ffff0f7224 */ /* 0x000fd800078e0015 */
[----:B------:R-:W-:Y:S05]  /*06f0*/  @P0 BRA `(.L_x_58) ;  /* 0x0000000000380947 */ /* 0x000fea0003800000 */
[----:B------:R-:W-:Y:S01]  /*0700*/  IADD3 R17, PT, PT, R2, -0x1, RZ ;  /* 0xffffffff02117810 */ /* 0x000fe20007ffe0ff */
[----:B---3--:R-:W-:-:S04]  /*0710*/  IMAD.WIDE R18, R21, 0x4, R8 ;  /* 0x0000000415127825 */ /* 0x008fc800078e0208 */
[----:B-1----:R-:W-:Y:S02]  /*0720*/  IMAD.WIDE.U32 R16, R17, 0x4, R6 ;  /* 0x0000000411107825 */ /* 0x002fe400078e0006 */
[----:B------:R-:W2:Y:S04]  /*0730*/  LDG.E R19, desc[UR6][R18.64] ;  /* 0x0000000612137981 */ /* 0x000ea8000c1e1900 */
[----:B------:R-:W2:Y:S02]  /*0740*/  LDG.E R16, desc[UR6][R16.64] ;  /* 0x0000000610107981 */ /* 0x000ea4000c1e1900 */
[----:B--2---:R-:W-:-:S13]  /*0750*/  FSETP.GT.AND P1, PT, R16, R19, PT ;  /* 0x000000131000720b */ /* 0x004fda0003f24000 */
        /* <DEDUP_REMOVED lines=8> */
.L_x_58:
[----:B------:R-:W-:Y:S02]  /*07e0*/  ISETP.GE.AND P1, PT, R2, UR8, PT ;  /* 0x0000000802007c0c */ /* 0x000fe4000bf26270 */
[----:B------:R-:W-:Y:S02]  /*07f0*/  PLOP3.LUT P0, PT, PT, PT, PT, 0x80, 0x8 ;  /* 0x000000000008781c */ /* 0x000fe40003f0f070 */
[----:B------:R-:W-:-:S13]  /*0800*/  ISETP.LT.OR P1, PT, R21, 0x1, P1 ;  /* 0x000000011500780c */ /* 0x000fda0000f21670 */
[----:B------:R-:W-:Y:S05]  /*0810*/  @P1 BREAK.RELIABLE B1 ;  /* 0x0000000000011942 */ /* 0x000fea0003800100 */
[----:B------:R-:W-:Y:S05]  /*0820*/  @P1 BRA `(.L_x_59) ;  /* 0x00000000003c1947 */ /* 0x000fea0003800000 */
[----:B------:R-:W-:Y:S05]  /*0830*/  BSYNC.RELIABLE B1 ;  /* 0x0000000000017941 */ /* 0x000fea0003800100 */
.L_x_57:
[----:B------:R-:W-:Y:S01]  /*0840*/  IADD3 R17, PT, PT, R15, -0x1, RZ ;  /* 0xffffffff0f117810 */ /* 0x000fe20007ffe0ff */
[----:B-1----:R-:W-:-:S04]  /*0850*/  IMAD.WIDE R18, R13, 0x4, R6 ;  /* 0x000000040d127825 */ /* 0x002fc800078e0206 */
[----:B---3--:R-:W-:Y:S02]  /*0860*/  IMAD.WIDE.U32 R16, R17, 0x4, R8 ;  /* 0x0000000411107825 */ /* 0x008fe400078e0008 */
        /* <DEDUP_REMOVED lines=8> */
[----:B------:R-:W-:-:S04]  /*08f0*/  @P1 SHF.R.S32.HI R10, RZ, 0x1, R10 ;  /* 0x00000001ff0a1819 */ /* 0x000fc8000001140a */
[----:B------:R-:W-:Y:S01]  /*0900*/  @P1 IADD3 R2, PT, PT, R13, R10, RZ ;  /* 0x0000000a0d021210 */ /* 0x000fe20007ffe0ff */
[----:B------:R-:W-:-:S07]  /*0910*/  @P1 IMAD.IADD R21, R15, 0x1, -R10 ;  /* 0x000000010f151824 */ /* 0x000fce00078e0a0a */
.L_x_59:
[----:B------:R-:W-:Y:S05]  /*0920*/  BSYNC.RECONVERGENT B3 ;  /* 0x0000000000037941 */ /* 0x000fea0003800200 */
.L_x_56:
[----:B------:R-:W-:Y:S05]  /*0930*/  @!P0 BRA `(.L_x_60) ;  /* 0xfffffffc00548947 */ /* 0x000fea000383ffff */
[----:B------:R-:W-:Y:S05]  /*0940*/  BSYNC.RECONVERGENT B2 ;  /* 0x0000000000027941 */ /* 0x000fea0003800200 */
.L_x_55:
[----:B------:R-:W-:Y:S05]  /*0950*/  WARPSYNC.ALL ;  /* 0x0000000000007948 */ /* 0x000fea0003800000 */
[--C-:B------:R-:W-:Y:S01]  /*0960*/  IMAD.IADD R19, R3, 0x1, -R0.reuse ;  /* 0x0000000103137824 */ /* 0x100fe200078e0a00 */
[----:B------:R-:W-:Y:S01]  /*0970*/  BSSY.RECONVERGENT B2, `(.L_x_61) ;  /* 0x0000024000027945 */ /* 0x000fe20003800200 */
[----:B------:R-:W-:Y:S02]  /*0980*/  IMAD.IADD R13, R2, 0x1, -R0 ;  /* 0x00000001020d7824 */ /* 0x000fe400078e0a00 */
[----:B------:R-:W-:Y:S02]  /*0990*/  HFMA2 R12, -RZ, RZ, 0, 0 ;  /* 0x00000000ff0c7431 */ /* 0x000fe400000001ff */
[----:B------:R-:W-:Y:S01]  /*09a0*/  IMAD.MOV.U32 R17, RZ, RZ, RZ ;  /* 0x000000ffff117224 */ /* 0x000fe200078e00ff */
[----:B------:R-:W-:Y:S01]  /*09b0*/  IADD3 R4, PT, PT, R5, -R19, -R2 ;  /* 0x8000001305047210 */ /* 0x000fe20007ffe802 */
[----:B------:R-:W-:-:S03]  /*09c0*/  IMAD.MOV.U32 R15, RZ, RZ, RZ ;  /* 0x000000ffff0f7224 */ /* 0x000fc600078e00ff */
[----:B-1----:R-:W-:-:S04]  /*09d0*/  VIMNMX R6, PT, PT, R13, R4, PT ;  /* 0x000000040d067248 */ /* 0x002fc80003fe0100 */
[----:B------:R-:W-:-:S13]  /*09e0*/  ISETP.GE.AND P0, PT, R6, 0x1, PT ;  /* 0x000000010600780c */ /* 0x000fda0003f06270 */
[----:B------:R-:W-:Y:S05]  /*09f0*/  @!P0 BRA `(.L_x_62) ;  /* 0x00000000006c8947 */ /* 0x000fea0003800000 */
[----:B---3--:R-:W0:Y:S01]  /*0a00*/  LDC.64 R8, c[0x0][0x390] ;  /* 0x0000e400ff087b82 */ /* 0x008e220000000a00 */
[----:B------:R-:W-:Y:S01]  /*0a10*/  IMAD.MOV.U32 R15, RZ, RZ, RZ ;  /* 0x000000ffff0f7224 */ /* 0x000fe200078e00ff */
[----:B------:R-:W-:Y:S01]  /*0a20*/  MOV R17, RZ ;  /* 0x000000ff00117202 */ /* 0x000fe20000000f00 */
[----:B------:R-:W-:-:S05]  /*0a30*/  IMAD.MOV.U32 R12, RZ, RZ, RZ ;  /* 0x000000ffff0c7224 */ /* 0x000fca00078e00ff */
[----:B------:R-:W1:Y:S08]  /*0a40*/  LDC.64 R6, c[0x0][0x3a0] ;  /* 0x0000e800ff067b82 */ /* 0x000e700000000a00 */
[----:B------:R-:W2:Y:S01]  /*0a50*/  LDC.64 R10, c[0x0][0x380] ;  /* 0x0000e000ff0a7b82 */ /* 0x000ea20000000a00 */
[----:B0-----:R-:W-:-:S04]  /*0a60*/  IMAD.WIDE R8, R19, 0x4, R8 ;  /* 0x0000000413087825 */ /* 0x001fc800078e0208 */
[----:B-1----:R-:W-:-:S04]  /*0a70*/  IMAD.WIDE R6, R3, 0x4, R6 ;  /* 0x0000000403067825 */ /* 0x002fc800078e0206 */
[----:B--2---:R-:W-:-:S07]  /*0a80*/  IMAD.WIDE R10, R0, 0x4, R10 ;  /* 0x00000004000a7825 */ /* 0x004fce00078e020a */
.L_x_63:
[----:B------:R-:W-:-:S04]  /*0a90*/  IMAD.WIDE.U32 R22, R12, 0x4, R10 ;  /* 0x000000040c167825 */ /* 0x000fc800078e000a */
[----:B------:R-:W-:Y:S02]  /*0aa0*/  IMAD.WIDE.U32 R18, R17, 0x4, R8 ;  /* 0x0000000411127825 */ /* 0x000fe400078e0008 */
[----:B------:R-:W2:Y:S04]  /*0ab0*/  LDG.E R22, desc[UR6][R22.64] ;  /* 0x0000000616167981 */ /* 0x000ea8000c1e1900 */
[----:B------:R-:W2:Y:S01]  /*0ac0*/  LDG.E R19, desc[UR6][R18.64] ;  /* 0x0000000612137981 */ /* 0x000ea2000c1e1900 */
[----:B------:R-:W-:-:S04]  /*0ad0*/  IMAD.WIDE.U32 R20, R15, 0x4, R6 ;  /* 0x000000040f147825 */ /* 0x000fc800078e0006 */
[----:B------:R-:W-:Y:S02]  /*0ae0*/  VIADD R14, R12, 0x1 ;  /* 0x000000010c0e7836 */ /* 0x000fe40000000000 */
[----:B------:R-:W-:Y:S02]  /*0af0*/  VIADD R25, R17, 0x1 ;  /* 0x0000000111197836 */ /* 0x000fe40000000000 */
[----:B------:R-:W-:Y:S01]  /*0b00*/  VIADD R15, R15, 0x1 ;  /* 0x000000010f0f7836 */ /* 0x000fe20000000000 */
[----:B--2---:R-:W-:-:S04]  /*0b10*/  FSETP.GTU.AND P0, PT, R22, R19, PT ;  /* 0x000000131600720b */ /* 0x004fc80003f0c000 */
[----:B------:R-:W-:-:S05]  /*0b20*/  FSEL R27, R22, R19, !P0 ;  /* 0x00000013161b7208 */ /* 0x000fca0004000000 */
[----:B------:R0:W-:Y:S04]  /*0b30*/  STG.E desc[UR6][R20.64], R27 ;  /* 0x0000001b14007986 */ /* 0x0001e8000c101906 */
[----:B------:R-:W-:Y:S01]  /*0b40*/  @P0 IMAD.MOV R14, RZ, RZ, R12 ;  /* 0x000000ffff0e0224 */ /* 0x000fe200078e020c */
[----:B------:R-:W-:-:S03]  /*0b50*/  @!P0 IADD3 R25, PT, PT, R17, RZ, RZ ;  /* 0x000000ff11198210 */ /* 0x000fc60007ffe0ff */
[----:B------:R-:W-:Y:S01]  /*0b60*/  IMAD.MOV.U32 R12, RZ, RZ, R14 ;  /* 0x000000ffff0c7224 */ /* 0x000fe200078e000e */
[----:B------:R-:W-:Y:S02]  /*0b70*/  ISETP.GE.AND P0, PT, R25, R4, PT ;  /* 0x000000041900720c */ /* 0x000fe40003f06270 */
[----:B------:R-:W-:Y:S02]  /*0b80*/  ISETP.LT.AND P1, PT, R14, R13, PT ;  /* 0x0000000d0e00720c */ /* 0x000fe40003f21270 */
[----:B------:R-:W-:-:S11]  /*0b90*/  MOV R17, R25 ;  /* 0x0000001900117202 */ /* 0x000fd60000000f00 */
[----:B0-----:R-:W-:Y:S05]  /*0ba0*/  @!P0 BRA P1, `(.L_x_63) ;  /* 0xfffffffc00b88947 */ /* 0x001fea000083ffff */
.L_x_62:
[----:B------:R-:W-:Y:S05]  /*0bb0*/  BSYNC.RECONVERGENT B2 ;  /* 0x0000000000027941 */ /* 0x000fea0003800200 */
.L_x_61:
[----:B------:R-:W-:-:S13]  /*0bc0*/  ISETP.NE.AND P0, PT, R12, R13, PT ;  /* 0x0000000d0c00720c */ /* 0x000fda0003f05270 */
[----:B------:R-:W-:Y:S05]  /*0bd0*/  @!P0 BRA `(.L_x_64) ;  /* 0x0000000800388947 */ /* 0x000fea0003800000 */
[----:B------:R-:W-:-:S13]  /*0be0*/  ISETP.GE.AND P0, PT, R12, R13, PT ;  /* 0x0000000d0c00720c */ /* 0x000fda0003f06270 */
[----:B------:R-:W-:Y:S05]  /*0bf0*/  @P0 EXIT ;  /* 0x000000000000094d */ /* 0x000fea0003800000 */
[----:B------:R-:W-:Y:S01]  /*0c00*/  IMAD.IADD R5, R0, 0x1, R12 ;  /* 0x0000000100057824 */ /* 0x000fe200078e020c */
[----:B------:R-:W-:Y:S03]  /*0c10*/  BSSY.RECONVERGENT B2, `(.L_x_65) ;  /* 0x000001f000027945 */ /* 0x000fe60003800200 */
[----:B------:R-:W-:Y:S02]  /*0c20*/  IMAD.IADD R4, R2, 0x1, -R5 ;  /* 0x0000000102047824 */ /* 0x000fe400078e0a05 */
[----:B------:R-:W-:-:S03]  /*0c30*/  IMAD.IADD R2, R5, 0x1, -R2 ;  /* 0x0000000105027824 */ /* 0x000fc600078e0a02 */
[----:B------:R-:W-:Y:S02]  /*0c40*/  LOP3.LUT P1, R10, R4, 0x3, RZ, 0xc0, !PT ;  /* 0x00000003040a7812 */ /* 0x000fe4000782c0ff */
[----:B------:R-:W-:-:S11]  /*0c50*/  ISETP.GT.U32.AND P0, PT, R2, -0x4, PT ;  /* 0xfffffffc0200780c */ /* 0x000fd60003f04070 */
[----:B------:R-:W-:Y:S05]  /*0c60*/  @!P1 BRA `(.L_x_66) ;  /* 0x0000000000649947 */ /* 0x000fea0003800000 */
[----:B------:R-:W0:Y:S01]  /*0c70*/  LDC.64 R6, c[0x0][0x380] ;  /* 0x0000e000ff067b82 */ /* 0x000e220000000a00 */
[----:B------:R-:W3:Y:S01]  /*0c80*/  LDCU.64 UR4, c[0x0][0x3a0] ;  /* 0x00007400ff0477ac */ /* 0x000ee20008000a00 */
[----:B------:R-:W-:Y:S01]  /*0c90*/  IMAD.WIDE.U32 R4, R15, 0x4, RZ ;  /* 0x000000040f047825 */ /* 0x000fe200078e00ff */
[----:B------:R-:W-:-:S03]  /*0ca0*/  IADD3 R2, PT, PT, -R10, RZ, RZ ;  /* 0x000000ff0a027210 */ /* 0x000fc60007ffe1ff */
[----:B------:R-:W-:Y:S02]  /*0cb0*/  IMAD.IADD R15, R15, 0x1, R10 ;  /* 0x000000010f0f7824 */ /* 0x000fe400078e020a */
[----:B------:R-:W-:-:S03]  /*0cc0*/  IMAD.WIDE R4, R3, 0x4, R4 ;  /* 0x0000000403047825 */ /* 0x000fc600078e0204 */
[----:B---3--:R-:W-:-:S04]  /*0cd0*/  IADD3 R8, P1, PT, R4, UR4, RZ ;  /* 0x0000000404087c10 */ /* 0x008fc8000ff3e0ff */
[----:B------:R-:W-:Y:S01]  /*0ce0*/  IADD3.X R11, PT, PT, R5, UR5, RZ, P1, !PT ;  /* 0x00000005050b7c10 */ /* 0x000fe20008ffe4ff */
[----:B0-----:R-:W-:-:S04]  /*0cf0*/  IMAD.WIDE.U32 R6, R12, 0x4, R6 ;  /* 0x000000040c067825 */ /* 0x001fc800078e0006 */
[----:B------:R-:W-:Y:S02]  /*0d00*/  IMAD.IADD R12, R12, 0x1, R10 ;  /* 0x000000010c0c7824 */ /* 0x000fe400078e020a */
[----:B------:R-:W-:-:S05]  /*0d10*/  IMAD.WIDE R6, R0, 0x4, R6 ;  /* 0x0000000400067825 */ /* 0x000fca00078e0206 */
[----:B------:R-:W-:-:S07]  /*0d20*/  MOV R9, R7 ;  /* 0x0000000700097202 */ /* 0x000fce0000000f00 */
.L_x_67:
[----:B0-----:R-:W-:Y:S02]  /*0d30*/  IMAD.MOV.U32 R4, RZ, RZ, R6 ;  /* 0x000000ffff047224 */ /* 0x001fe400078e0006 */
[----:B------:R-:W-:-:S05]  /*0d40*/  IMAD.MOV.U32 R5, RZ, RZ, R9 ;  /* 0x000000ffff057224 */ /* 0x000fca00078e0009 */
[----:B------:R0:W2:Y:S01]  /*0d50*/  LDG.E R7, desc[UR6][R4.64] ;  /* 0x0000000604077981 */ /* 0x0000a2000c1e1900 */
[----:B------:R-:W-:Y:S01]  /*0d60*/  VIADD R2, R2, 0x1 ;  /* 0x0000000102027836 */ /* 0x000fe20000000000 */
[----:B------:R-:W-:-:S04]  /*0d70*/  IADD3 R6, P3, PT, R6, 0x4, RZ ;  /* 0x0000000406067810 */ /* 0x000fc80007f7e0ff */
[----:B------:R-:W-:Y:S01]  /*0d80*/  ISETP.NE.AND P1, PT, R2, RZ, PT ;  /* 0x000000ff0200720c */ /* 0x000fe20003f25270 */
[----:B------:R-:W-:Y:S01]  /*0d90*/  IMAD.X R9, RZ, RZ, R9, P3 ;  /* 0x000000ffff097224 */ /* 0x000fe200018e0609 */
[----:B0-----:R-:W-:Y:S01]  /*0da0*/  MOV R4, R8 ;  /* 0x0000000800047202 */ /* 0x001fe20000000f00 */
[----:B------:R-:W-:Y:S01]  /*0db0*/  IMAD.MOV.U32 R5, RZ, RZ, R11 ;  /* 0x000000ffff057224 */ /* 0x000fe200078e000b */
[----:B------:R-:W-:-:S04]  /*0dc0*/  IADD3 R8, P2, PT, R8, 0x4, RZ ;  /* 0x0000000408087810 */ /* 0x000fc80007f5e0ff */
[----:B------:R-:W-:Y:S01]  /*0dd0*/  IADD3.X R11, PT, PT, RZ, R11, RZ, P2, !PT ;  /* 0x0000000bff0b7210 */ /* 0x000fe200017fe4ff */
[----:B--2---:R0:W-:Y:S04]  /*0de0*/  STG.E desc[UR6][R4.64], R7 ;  /* 0x0000000704007986 */ /* 0x0041e8000c101906 */
[----:B------:R-:W-:Y:S05]  /*0df0*/  @P1 BRA `(.L_x_67) ;  /* 0xfffffffc00cc1947 */ /* 0x000fea000383ffff */
.L_x_66:
[----:B------:R-:W-:Y:S05]  /*0e00*/  BSYNC.RECONVERGENT B2 ;  /* 0x0000000000027941 */ /* 0x000fea0003800200 */
.L_x_65:
[----:B------:R-:W-:Y:S05]  /*0e10*/  @P0 EXIT ;  /* 0x000000000000094d */ /* 0x000fea0003800000 */
[----:B0-----:R-:W0:Y:S01]  /*0e20*/  LDC.64 R6, c[0x0][0x380] ;  /* 0x0000e000ff067b82 */ /* 0x001e220000000a00 */
[----:B------:R-:W1:Y:S01]  /*0e30*/  LDCU.64 UR4, c[0x0][0x3a0] ;  /* 0x00007400ff0477ac */ /* 0x000e620008000a00 */
[----:B------:R-:W-:Y:S01]  /*0e40*/  IMAD.WIDE.U32 R4, R15, 0x4, RZ ;  /* 0x000000040f047825 */ /* 0x000fe200078e00ff */
[----:B------:R-:W-:Y:S03]  /*0e50*/  BSSY.RECONVERGENT B2, `(.L_x_68) ;  /* 0x000003c000027945 */ /* 0x000fe60003800200 */
[----:B------:R-:W-:-:S03]  /*0e60*/  IMAD.WIDE R2, R3, 0x4, R4 ;  /* 0x0000000403027825 */ /* 0x000fc600078e0204 */
[----:B-1----:R-:W-:-:S04]  /*0e70*/  IADD3 R2, P2, PT, R2, UR4, RZ ;  /* 0x0000000402027c10 */ /* 0x002fc8000ff5e0ff */
[----:B------:R-:W-:Y:S01]  /*0e80*/  IADD3 R2, P3, PT, R2, 0x8, RZ ;  /* 0x0000000802027810 */ /* 0x000fe20007f7e0ff */
[----:B0-----:R-:W-:-:S03]  /*0e90*/  IMAD.WIDE R6, R0, 0x4, R6 ;  /* 0x0000000400067825 */ /* 0x001fc600078e0206 */
[----:B------:R-:W-:Y:S01]  /*0ea0*/  IADD3.X R3, PT, PT, RZ, UR5, R3, P3, P2 ;  /* 0x00000005ff037c10 */ /* 0x000fe20009fe4403 */
[----:B------:R-:W-:Y:S01]  /*0eb0*/  IMAD.IADD R0, R13, 0x1, -R12 ;  /* 0x000000010d007824 */ /* 0x000fe200078e0a0c */
[----:B------:R-:W-:-:S04]  /*0ec0*/  IADD3 R4, P0, PT, R6, 0x8, RZ ;  /* 0x0000000806047810 */ /* 0x000fc80007f1e0ff */
[----:B------:R-:W-:Y:S02]  /*0ed0*/  ISETP.GT.AND P1, PT, R0, 0xc, PT ;  /* 0x0000000c0000780c */ /* 0x000fe40003f24270 */
[----:B------:R-:W-:Y:S02]  /*0ee0*/  IADD3.X R5, PT, PT, RZ, R7, RZ, P0, !PT ;  /* 0x00000007ff057210 */ /* 0x000fe400007fe4ff */
[----:B------:R-:W-:-:S09]  /*0ef0*/  PLOP3.LUT P0, PT, PT, PT, PT, 0x80, 0x8 ;  /* 0x000000000008781c */ /* 0x000fd20003f0f070 */
[----:B------:R-:W-:Y:S05]  /*0f00*/  @!P1 BRA `(.L_x_69) ;  /* 0x0000000000c09947 */ /* 0x000fea0003800000 */
[----:B------:R-:W-:Y:S01]  /*0f10*/  PLOP3.LUT P0, PT, PT, PT, PT, 0x8, 0x80 ;  /* 0x000000000080781c */ /* 0x000fe20003f0e170 */
[----:B------:R-:W-:-:S12]  /*0f20*/  VIADD R7, R13, 0xfffffff4 ;  /* 0xfffffff40d077836 */ /* 0x000fd80000000000 */
.L_x_70:
[----:B---3--:R-:W-:-:S05]  /*0f30*/  IMAD.WIDE R8, R12, 0x4, R4 ;  /* 0x000000040c087825 */ /* 0x008fca00078e0204 */
[----:B------:R-:W2:Y:S04]  /*0f40*/  LDG.E R15, desc[UR6][R8.64+-0x8] ;  /* 0xfffff806080f7981 */ /* 0x000ea8000c1e1900 */
[----:B--2---:R0:W-:Y:S04]  /*0f50*/  STG.E desc[UR6][R2.64+-0x8], R15 ;  /* 0xfffff80f02007986 */ /* 0x0041e8000c101906 */
[----:B------:R-:W2:Y:S04]  /*0f60*/  LDG.E R17, desc[UR6][R8.64+-0x4] ;  /* 0xfffffc0608117981 */ /* 0x000ea8000c1e1900 */
[----:B--2---:R1:W-:Y:S04]  /*0f70*/  STG.E desc[UR6][R2.64+-0x4], R17 ;  /* 0xfffffc1102007986 */ /* 0x0043e8000c101906 */
[----:B------:R-:W2:Y:S01]  /*0f80*/  LDG.E R19, desc[UR6][R8.64] ;  /* 0x0000000608137981 */ /* 0x000ea2000c1e1900 */
[----:B------:R-:W-:-:S03]  /*0f90*/  VIADD R11, R12, 0x4 ;  /* 0x000000040c0b7836 */ /* 0x000fc60000000000 */
[----:B--2---:R2:W-:Y:S04]  /*0fa0*/  STG.E desc[UR6][R2.64], R19 ;  /* 0x0000001302007986 */ /* 0x0045e8000c101906 */
[----:B------:R-:W3:Y:S01]  /*0fb0*/  LDG.E R21, desc[UR6][R8.64+0x4] ;  /* 0x0000040608157981 */ /* 0x000ee2000c1e1900 */
[----:B------:R-:W-:-:S03]  /*0fc0*/  IMAD.WIDE R10, R11, 0x4, R4 ;  /* 0x000000040b0a7825 */ /* 0x000fc600078e0204 */
[----:B---3--:R3:W-:Y:S04]  /*0fd0*/  STG.E desc[UR6][R2.64+0x4], R21 ;  /* 0x0000041502007986 */ /* 0x0087e8000c101906 */
[----:B------:R-:W4:Y:S04]  /*0fe0*/  LDG.E R23, desc[UR6][R10.64+-0x8] ;  /* 0xfffff8060a177981 */ /* 0x000f28000c1e1900 */
[----:B----4-:R4:W-:Y:S04]  /*0ff0*/  STG.E desc[UR6][R2.64+0x8], R23 ;  /* 0x0000081702007986 */ /* 0x0109e8000c101906 */
[----:B0-----:R-:W5:Y:S04]  /*1000*/  LDG.E R15, desc[UR6][R10.64+-0x4] ;  /* 0xfffffc060a0f7981 */ /* 0x001f68000c1e1900 */
[----:B-----5:R0:W-:Y:S04]  /*1010*/  STG.E desc[UR6][R2.64+0xc], R15 ;  /* 0x00000c0f02007986 */ /* 0x0201e8000c101906 */
[----:B-1----:R-:W5:Y:S01]  /*1020*/  LDG.E R17, desc[UR6][R10.64] ;  /* 0x000000060a117981 */ /* 0x002f62000c1e1900 */
[----:B------:R-:W-:-:S03]  /*1030*/  IADD3 R9, PT, PT, R12, 0x8, RZ ;  /* 0x000000080c097810 */ /* 0x000fc60007ffe0ff */
[----:B-----5:R1:W-:Y:S04]  /*1040*/  STG.E desc[UR6][R2.64+0x10], R17 ;  /* 0x0000101102007986 */ /* 0x0203e8000c101906 */
[----:B--2---:R-:W2:Y:S01]  /*1050*/  LDG.E R19, desc[UR6][R10.64+0x4] ;  /* 0x000004060a137981 */ /* 0x004ea2000c1e1900 */
[----:B------:R-:W-:-:S03]  /*1060*/  IMAD.WIDE R8, R9, 0x4, R4 ;  /* 0x0000000409087825 */ /* 0x000fc600078e0204 */
[----:B--2---:R2:W-:Y:S04]  /*1070*/  STG.E desc[UR6][R2.64+0x14], R19 ;  /* 0x0000141302007986 */ /* 0x0045e8000c101906 */
[----:B---3--:R-:W3:Y:S04]  /*1080*/  LDG.E R21, desc[UR6][R8.64+-0x8] ;  /* 0xfffff80608157981 */ /* 0x008ee8000c1e1900 */
[----:B---3--:R3:W-:Y:S04]  /*1090*/  STG.E desc[UR6][R2.64+0x18], R21 ;  /* 0x0000181502007986 */ /* 0x0087e8000c101906 */
[----:B----4-:R-:W4:Y:S04]  /*10a0*/  LDG.E R23, desc[UR6][R8.64+-0x4] ;  /* 0xfffffc0608177981 */ /* 0x010f28000c1e1900 */
[----:B----4-:R4:W-:Y:S04]  /*10b0*/  STG.E desc[UR6][R2.64+0x1c], R23 ;  /* 0x00001c1702007986 */ /* 0x0109e8000c101906 */
[----:B0-----:R-:W5:Y:S01]  /*10c0*/  LDG.E R15, desc[UR6][R8.64] ;  /* 0x00000006080f7981 */ /* 0x001f62000c1e1900 */
[----:B------:R-:W-:-:S03]  /*10d0*/  VIADD R11, R12, 0xc ;  /* 0x0000000c0c0b7836 */ /* 0x000fc60000000000 */
[----:B-----5:R0:W-:Y:S04]  /*10e0*/  STG.E desc[UR6][R2.64+0x20], R15 ;  /* 0x0000200f02007986 */ /* 0x0201e8000c101906 */
[----:B-1----:R-:W5:Y:S01]  /*10f0*/  LDG.E R17, desc[UR6][R8.64+0x4] ;  /* 0x0000040608117981 */ /* 0x002f62000c1e1900 */
[----:B------:R-:W-:-:S03]  /*1100*/  IMAD.WIDE R10, R11, 0x4, R4 ;  /* 0x000000040b0a7825 */ /* 0x000fc600078e0204 */
[----:B-----5:R-:W-:Y:S04]  /*1110*/  STG.E desc[UR6][R2.64+0x24], R17 ;  /* 0x0000241102007986 */ /* 0x020fe8000c101906 */
[----:B--2---:R-:W2:Y:S04]  /*1120*/  LDG.E R19, desc[UR6][R10.64+-0x8] ;  /* 0xfffff8060a137981 */ /* 0x004ea8000c1e1900 */
[----:B--2---:R-:W-:Y:S04]  /*1130*/  STG.E desc[UR6][R2.64+0x28], R19 ;  /* 0x0000281302007986 */ /* 0x004fe8000c101906 */
[----:B---3--:R-:W2:Y:S04]  /*1140*/  LDG.E R21, desc[UR6][R10.64+-0x4] ;  /* 0xfffffc060a157981 */ /* 0x008ea8000c1e1900 */
[----:B--2---:R-:W-:Y:S04]  /*1150*/  STG.E desc[UR6][R2.64+0x2c], R21 ;  /* 0x00002c1502007986 */ /* 0x004fe8000c101906 */
[----:B----4-:R-:W2:Y:S01]  /*1160*/  LDG.E R23, desc[UR6][R10.64] ;  /* 0x000000060a177981 */ /* 0x010ea2000c1e1900 */
[----:B------:R-:W-:-:S05]  /*1170*/  VIADD R12, R12, 0x10 ;  /* 0x000000100c0c7836 */ /* 0x000fca0000000000 */
[----:B------:R-:W-:Y:S01]  /*1180*/  ISETP.GE.AND P1, PT, R12, R7, PT ;  /* 0x000000070c00720c */ /* 0x000fe20003f26270 */
[----:B--2---:R-:W-:Y:S04]  /*1190*/  STG.E desc[UR6][R2.64+0x30], R23 ;  /* 0x0000301702007986 */ /* 0x004fe8000c101906 */
[----:B0-----:R-:W2:Y:S01]  /*11a0*/  LDG.E R15, desc[UR6][R10.64+0x4] ;  /* 0x000004060a0f7981 */ /* 0x001ea2000c1e1900 */
[----:B------:R-:W-:-:S04]  /*11b0*/  IADD3 R0, P2, PT, R2, 0x40, RZ ;  /* 0x0000004002007810 */ /* 0x000fc80007f5e0ff */
[----:B------:R-:W-:Y:S01]  /*11c0*/  IADD3.X R9, PT, PT, RZ, R3, RZ, P2, !PT ;  /* 0x00000003ff097210 */ /* 0x000fe200017fe4ff */
[----:B--2---:R0:W-:Y:S02]  /*11d0*/  STG.E desc[UR6][R2.64+0x34], R15 ;  /* 0x0000340f02007986 */ /* 0x0041e4000c101906 */
[----:B0-----:R-:W-:Y:S02]  /*11e0*/  IMAD.MOV.U32 R2, RZ, RZ, R0 ;  /* 0x000000ffff027224 */ /* 0x001fe400078e0000 */
[----:B------:R-:W-:Y:S01]  /*11f0*/  IMAD.MOV.U32 R3, RZ, RZ, R9 ;  /* 0x000000ffff037224 */ /* 0x000fe200078e0009 */
[----:B------:R-:W-:Y:S06]  /*1200*/  @!P1 BRA `(.L_x_70) ;  /* 0xfffffffc00489947 */ /* 0x000fec000383ffff */
.L_x_69:
[----:B------:R-:W-:Y:S05]  /*1210*/  BSYNC.RECONVERGENT B2 ;  /* 0x0000000000027941 */ /* 0x000fea0003800200 */
.L_x_68:
[----:B------:R-:W-:Y:S01]  /*1220*/  IADD3 R0, PT, PT, R13, -R12, RZ ;  /* 0x8000000c0d007210 */ /* 0x000fe20007ffe0ff */
[----:B------:R-:W-:Y:S03]  /*1230*/  BSSY.RECONVERGENT B2, `(.L_x_71) ;  /* 0x000001c000027945 */ /* 0x000fe60003800200 */
[----:B------:R-:W-:-:S13]  /*1240*/  ISETP.GT.AND P1, PT, R0, 0x4, PT ;  /* 0x000000040000780c */ /* 0x000fda0003f24270 */
[----:B------:R-:W-:Y:S05]  /*1250*/  @!P1 BRA `(.L_x_72) ;  /* 0x0000000000649947 */ /* 0x000fea0003800000 */
[----:B------:R-:W-:-:S05]  /*1260*/  IMAD.WIDE R6, R12, 0x4, R4 ;  /* 0x000000040c067825 */ /* 0x000fca00078e0204 */
[----:B------:R-:W2:Y:S04]  /*1270*/  LDG.E R11, desc[UR6][R6.64+-0x8] ;  /* 0xfffff806060b7981 */ /* 0x000ea8000c1e1900 */
[----:B--2---:R0:W-:Y:S04]  /*1280*/  STG.E desc[UR6][R2.64+-0x8], R11 ;  /* 0xfffff80b02007986 */ /* 0x0041e8000c101906 */
[----:B------:R-:W2:Y:S04]  /*1290*/  LDG.E R15, desc[UR6][R6.64+-0x4] ;  /* 0xfffffc06060f7981 */ /* 0x000ea8000c1e1900 */
[----:B--2---:R1:W-:Y:S04]  /*12a0*/  STG.E desc[UR6][R2.64+-0x4], R15 ;  /* 0xfffffc0f02007986 */ /* 0x0043e8000c101906 */
[----:B------:R-:W2:Y:S01]  /*12b0*/  LDG.E R17, desc[UR6][R6.64] ;  /* 0x0000000606117981 */ /* 0x000ea2000c1e1900 */
[----:B---3--:R-:W-:-:S03]  /*12c0*/  VIADD R9, R12, 0x4 ;  /* 0x000000040c097836 */ /* 0x008fc60000000000 */
[----:B--2---:R2:W-:Y:S04]  /*12d0*/  STG.E desc[UR6][R2.64], R17 ;  /* 0x0000001102007986 */ /* 0x0045e8000c101906 */
[----:B------:R-:W3:Y:S01]  /*12e0*/  LDG.E R19, desc[UR6][R6.64+0x4] ;  /* 0x0000040606137981 */ /* 0x000ee2000c1e1900 */
[----:B------:R-:W-:-:S03]  /*12f0*/  IMAD.WIDE R8, R9, 0x4, R4 ;  /* 0x0000000409087825 */ /* 0x000fc600078e0204 */
[----:B---3--:R-:W-:Y:S04]  /*1300*/  STG.E desc[UR6][R2.64+0x4], R19 ;  /* 0x0000041302007986 */ /* 0x008fe8000c101906 */
[----:B------:R-:W3:Y:S04]  /*1310*/  LDG.E R21, desc[UR6][R8.64+-0x8] ;  /* 0xfffff80608157981 */ /* 0x000ee8000c1e1900 */
[----:B---3--:R-:W-:Y:S04]  /*1320*/  STG.E desc[UR6][R2.64+0x8], R21 ;  /* 0x0000081502007986 */ /* 0x008fe8000c101906 */
[----:B0-----:R-:W3:Y:S04]  /*1330*/  LDG.E R11, desc[UR6][R8.64+-0x4] ;  /* 0xfffffc06080b7981 */ /* 0x001ee8000c1e1900 */
[----:B---3--:R-:W-:Y:S04]  /*1340*/  STG.E desc[UR6][R2.64+0xc], R11 ;  /* 0x00000c0b02007986 */ /* 0x008fe8000c101906 */
[----:B-1----:R-:W3:Y:S01]  /*1350*/  LDG.E R15, desc[UR6][R8.64] ;  /* 0x00000006080f7981 */ /* 0x002ee2000c1e1900 */
[----:B------:R-:W-:-:S03]  /*1360*/  IADD3 R0, P1, PT, R2, 0x20, RZ ;  /* 0x0000002002007810 */ /* 0x000fc60007f3e0ff */
[----:B---3--:R-:W-:Y:S04]  /*1370*/  STG.E desc[UR6][R2.64+0x10], R15 ;  /* 0x0000100f02007986 */ /* 0x008fe8000c101906 */
[----:B--2---:R-:W2:Y:S01]  /*1380*/  LDG.E R17, desc[UR6][R8.64+0x4] ;  /* 0x0000040608117981 */ /* 0x004ea2000c1e1900 */
[----:B------:R-:W-:Y:S01]  /*1390*/  IMAD.X R7, RZ, RZ, R3, P1 ;  /* 0x000000ffff077224 */ /* 0x000fe200008e0603 */
[----:B------:R-:W-:Y:S02]  /*13a0*/  PLOP3.LUT P0, PT, PT, PT, PT, 0x8, 0x80 ;  /* 0x000000000080781c */ /* 0x000fe40003f0e170 */
[----:B------:R-:W-:Y:S01]  /*13b0*/  IADD3 R12, PT, PT, R12, 0x8, RZ ;  /* 0x000000080c0c7810 */ /* 0x000fe20007ffe0ff */
[----:B--2---:R0:W-:Y:S02]  /*13c0*/  STG.E desc[UR6][R2.64+0x14], R17 ;  /* 0x0000141102007986 */ /* 0x0041e4000c101906 */
[----:B0-----:R-:W-:-:S02]  /*13d0*/  IMAD.MOV.U32 R2, RZ, RZ, R0 ;  /* 0x000000ffff027224 */ /* 0x001fc400078e0000 */
[----:B------:R-:W-:-:S07]  /*13e0*/  IMAD.MOV.U32 R3, RZ, RZ, R7 ;  /* 0x000000ffff037224 */ /* 0x000fce00078e0007 */
.L_x_72:
[----:B------:R-:W-:Y:S05]  /*13f0*/  BSYNC.RECONVERGENT B2 ;  /* 0x0000000000027941 */ /* 0x000fea0003800200 */
.L_x_71:
[----:B------:R-:W-:-:S13]  /*1400*/  ISETP.LT.OR P0, PT, R12, R13, P0 ;  /* 0x0000000d0c00720c */ /* 0x000fda0000701670 */
[----:B------:R-:W-:Y:S05]  /*1410*/  @!P0 EXIT ;  /* 0x000000000000894d */ /* 0x000fea0003800000 */
[----:B------:R-:W-:-:S05]  /*1420*/  IMAD.WIDE R4, R12, 0x4, R4 ;  /* 0x000000040c047825 */ /* 0x000fca00078e0204 */
[----:B------:R-:W2:Y:S04]  /*1430*/  LDG.E R7, desc[UR6][R4.64+-0x8] ;  /* 0xfffff80604077981 */ /* 0x000ea8000c1e1900 */
[----:B--2---:R-:W-:Y:S04]  /*1440*/  STG.E desc[UR6][R2.64+-0x8], R7 ;  /* 0xfffff80702007986 */ /* 0x004fe8000c101906 */
[----:B---3--:R-:W2:Y:S04]  /*1450*/  LDG.E R9, desc[UR6][R4.64+-0x4] ;  /* 0xfffffc0604097981 */ /* 0x008ea8000c1e1900 */
[----:B--2---:R-:W-:Y:S04]  /*1460*/  STG.E desc[UR6][R2.64+-0x4], R9 ;  /* 0xfffffc0902007986 */ /* 0x004fe8000c101906 */
[----:B------:R-:W2:Y:S04]  /*1470*/  LDG.E R11, desc[UR6][R4.64] ;  /* 0x00000006040b7981 */ /* 0x000ea8000c1e1900 */
[----:B--2---:R-:W-:Y:S04]  /*1480*/  STG.E desc[UR6][R2.64], R11 ;  /* 0x0000000b02007986 */ /* 0x004fe8000c101906 */
[----:B------:R-:W2:Y:S04]  /*1490*/  LDG.E R13, desc[UR6][R4.64+0x4] ;  /* 0x00000406040d7981 */ /* 0x000ea8000c1e1900 */
[----:B--2---:R-:W-:Y:S01]  /*14a0*/  STG.E desc[UR6][R2.64+0x4], R13 ;  /* 0x0000040d02007986 */ /* 0x004fe2000c101906 */
[----:B------:R-:W-:Y:S05]  /*14b0*/  EXIT ;  /* 0x000000000000794d */ /* 0x000fea0003800000 */
.L_x_64:
[----:B------:R-:W-:-:S13]  /*14c0*/  ISETP.GE.AND P0, PT, R17, R4, PT ;  /* 0x000000041100720c */ /* 0x000fda0003f06270 */
[----:B------:R-:W-:Y:S05]  /*14d0*/  @P0 EXIT ;  /* 0x000000000000094d */ /* 0x000fea0003800000 */
[----:B------:R-:W-:Y:S01]  /*14e0*/  IADD3 R6, PT, PT, R5, R0, RZ ;  /* 0x0000000005067210 */ /* 0x000fe20007ffe0ff */
[----:B------:R-:W-:Y:S01]  /*14f0*/  BSSY.RECONVERGENT B2, `(.L_x_73) ;  /* 0x000001e000027945 */ /* 0x000fe20003800200 */
[C-C-:B------:R-:W-:Y:S01]  /*1500*/  IADD3 R5, PT, PT, R2.reuse, R3, R17.reuse ;  /* 0x0000000302057210 */ /* 0x140fe20007ffe011 */
[----:B------:R-:W-:-:S04]  /*1510*/  IMAD.IADD R2, R2, 0x1, R17 ;  /* 0x0000000102027824 */ /* 0x000fc800078e0211 */
[----:B------:R-:W-:Y:S01]  /*1520*/  IMAD.IADD R5, R6, 0x1, -R5 ;  /* 0x0000000106057824 */ /* 0x000fe200078e0a05 */
[----:B------:R-:W-:-:S04]  /*1530*/  IADD3 R2, PT, PT, R2, R3, -R6 ;  /* 0x0000000302027210 */ /* 0x000fc80007ffe806 */
[----:B------:R-:W-:Y:S02]  /*1540*/  LOP3.LUT P1, R12, R5, 0x3, RZ, 0xc0, !PT ;  /* 0x00000003050c7812 */ /* 0x000fe4000782c0ff */
[----:B------:R-:W-:-:S11]  /*1550*/  ISETP.GT.U32.AND P0, PT, R2, -0x4, PT ;  /* 0xfffffffc0200780c */ /* 0x000fd60003f04070 */
[----:B------:R-:W-:Y:S05]  /*1560*/  @!P1 BRA `(.L_x_74) ;  /* 0x0000000000589947 */ /* 0x000fea0003800000 */
[----:B------:R-:W0:Y:S01]  /*1570*/  LDCU.64 UR4, c[0x0][0x390] ;  /* 0x00007200ff0477ac */ /* 0x000e220008000a00 */
[----:B------:R-:W-:Y:S01]  /*1580*/  IMAD.WIDE R6, R3, 0x4, RZ ;  /* 0x0000000403067825 */ /* 0x000fe200078e02ff */
[----:B------:R-:W1:Y:S03]  /*1590*/  LDCU.64 UR8, c[0x0][0x3a0] ;  /* 0x00007400ff0877ac */ /* 0x000e660008000a00 */
[----:B------:R-:W-:-:S04]  /*15a0*/  IMAD.WIDE R10, R0, 0x4, RZ ;  /* 0x00000004000a7825 */ /* 0x000fc800078e02ff */
[C---:B---3--:R-:W-:Y:S01]  /*15b0*/  IMAD.WIDE.U32 R8, R15.reuse, 0x4, R6 ;  /* 0x000000040f087825 */ /* 0x048fe200078e0006 */
[----:B------:R-:W-:-:S03]  /*15c0*/  IADD3 R15, PT, PT, R15, R12, RZ ;  /* 0x0000000c0f0f7210 */ /* 0x000fc60007ffe0ff */
[----:B------:R-:W-:Y:S01]  /*15d0*/  IMAD.MOV R2, RZ, RZ, -R12 ;  /* 0x000000ffff027224 */ /* 0x000fe200078e0a0c */
[----:B0-----:R-:W-:Y:S02]  /*15e0*/  IADD3 R6, P2, P3, -R10, UR4, R6 ;  /* 0x000000040a067c10 */ /* 0x001fe4000fb5e106 */
[----:B-1----:R-:W-:Y:S02]  /*15f0*/  IADD3 R10, P1, PT, R8, UR8, RZ ;  /* 0x00000008080a7c10 */ /* 0x002fe4000ff3e0ff */
[----:B------:R-:W-:Y:S02]  /*1600*/  IADD3.X R7, PT, PT, ~R11, UR5, R7, P2, P3 ;  /* 0x000000050b077c10 */ /* 0x000fe400097e6507 */
[----:B------:R-:W-:-:S09]  /*1610*/  IADD3.X R11, PT, PT, R9, UR9, RZ, P1, !PT ;  /* 0x00000009090b7c10 */ /* 0x000fd20008ffe4ff */
.L_x_75:
[----:B0-----:R-:W-:-:S05]  /*1620*/  IMAD.WIDE R8, R17, 0x4, R6 ;  /* 0x0000000411087825 */ /* 0x001fca00078e0206 */
[----:B------:R0:W2:Y:S01]  /*1630*/  LDG.E R5, desc[UR6][R8.64] ;  /* 0x0000000608057981 */ /* 0x0000a2000c1e1900 */
[----:B------:R-:W-:Y:S02]  /*1640*/  VIADD R2, R2, 0x1 ;  /* 0x0000000102027836 */ /* 0x000fe40000000000 */
[----:B------:R-:W-:-:S03]  /*1650*/  VIADD R17, R17, 0x1 ;  /* 0x0000000111117836 */ /* 0x000fc60000000000 */
[----:B------:R-:W-:Y:S01]  /*1660*/  ISETP.NE.AND P1, PT, R2, RZ, PT ;  /* 0x000000ff0200720c */ /* 0x000fe20003f25270 */
[----:B0-----:R-:W-:Y:S01]  /*1670*/  IMAD.MOV.U32 R8, RZ, RZ, R10 ;  /* 0x000000ffff087224 */ /* 0x001fe200078e000a */
[----:B------:R-:W-:Y:S02]  /*1680*/  MOV R9, R11 ;  /* 0x0000000b00097202 */ /* 0x000fe40000000f00 */
[----:B------:R-:W-:-:S04]  /*1690*/  IADD3 R10, P2, PT, R10, 0x4, RZ ;  /* 0x000000040a0a7810 */ /* 0x000fc80007f5e0ff */
[----:B------:R-:W-:Y:S01]  /*16a0*/  IADD3.X R11, PT, PT, RZ, R11, RZ, P2, !PT ;  /* 0x0000000bff0b7210 */ /* 0x000fe200017fe4ff */
[----:B--2---:R0:W-:Y:S04]  /*16b0*/  STG.E desc[UR6][R8.64], R5 ;  /* 0x0000000508007986 */ /* 0x0041e8000c101906 */
[----:B------:R-:W-:Y:S05]  /*16c0*/  @P1 BRA `(.L_x_75) ;  /* 0xfffffffc00d41947 */ /* 0x000fea000383ffff */
.L_x_74:
[----:B------:R-:W-:Y:S05]  /*16d0*/  BSYNC.RECONVERGENT B2 ;  /* 0x0000000000027941 */ /* 0x000fea0003800200 */
.L_x_73:
[----:B------:R-:W-:Y:S05]  /*16e0*/  @P0 EXIT ;  /* 0x000000000000094d */ /* 0x000fea0003800000 */
[----:B------:R-:W1:Y:S01]  /*16f0*/  LDCU.64 UR4, c[0x0][0x390] ;  /* 0x00007200ff0477ac */ /* 0x000e620008000a00 */
[----:B------:R-:W-:Y:S01]  /*1700*/  IMAD.WIDE R6, R3, 0x4, RZ ;  /* 0x0000000403067825 */ /* 0x000fe200078e02ff */
[----:B------:R-:W-:Y:S01]  /*1710*/  BSSY.RECONVERGENT B2, `(.L_x_76) ;  /* 0x000003f000027945 */ /* 0x000fe20003800200 */
[----:B------:R-:W2:Y:S02]  /*1720*/  LDCU.64 UR8, c[0x0][0x3a0] ;  /* 0x00007400ff0877ac */ /* 0x000ea40008000a00 */
[----:B0--3--:R-:W-:-:S04]  /*1730*/  IMAD.WIDE R8, R0, 0x4, RZ ;  /* 0x0000000400087825 */ /* 0x009fc800078e02ff */
[----:B------:R-:W-:-:S04]  /*1740*/  IMAD.WIDE.U32 R2, R15, 0x4, R6 ;  /* 0x000000040f027825 */ /* 0x000fc800078e0006 */
[----:B------:R-:W-:Y:S01]  /*1750*/  IMAD.IADD R0, R4, 0x1, -R17 ;  /* 0x0000000104007824 */ /* 0x000fe200078e0a11 */
[----:B-1----:R-:W-:-:S04]  /*1760*/  IADD3 R6, P1, P2, -R8, UR4, R6 ;  /* 0x0000000408067c10 */ /* 0x002fc8000fa3e106 */
[----:B------:R-:W-:Y:S02]  /*1770*/  IADD3.X R7, PT, PT, ~R9, UR5, R7, P1, P2 ;  /* 0x0000000509077c10 */ /* 0x000fe40008fe4507 */
[----:B------:R-:W-:Y:S02]  /*1780*/  ISETP.GT.AND P1, PT, R0, 0xc, PT ;  /* 0x0000000c0000780c */ /* 0x000fe40003f24270 */
[----:B--2---:R-:W-:Y:S02]  /*1790*/  IADD3 R2, P0, PT, R2, UR8, RZ ;  /* 0x0000000802027c10 */ /* 0x004fe4000ff1e0ff */
[----:B------:R-:W-:Y:S02]  /*17a0*/  IADD3 R6, P2, PT, R6, 0x8, RZ ;  /* 0x0000000806067810 */ /* 0x000fe40007f5e0ff */
[----:B------:R-:W-:-:S03]  /*17b0*/  IADD3 R2, P3, PT, R2, 0x8, RZ ;  /* 0x0000000802027810 */ /* 0x000fc60007f7e0ff */
[----:B------:R-:W-:Y:S01]  /*17c0*/  IMAD.X R7, RZ, RZ, R7, P2 ;  /* 0x000000ffff077224 */ /* 0x000fe200010e0607 */
[----:B------:R-:W-:Y:S02]  /*17d0*/  IADD3.X R3, PT, PT, RZ, UR9, R3, P3, P0 ;  /* 0x00000009ff037c10 */ /* 0x000fe40009fe0403 */
[----:B------:R-:W-:Y:S01]  /*17e0*/  PLOP3.LUT P0, PT, PT, PT, PT, 0x80, 0x8 ;  /* 0x000000000008781c */ /* 0x000fe20003f0f070 */
[----:B------:R-:W-:-:S12]  /*17f0*/  @!P1 BRA `(.L_x_77) ;  /* 0x0000000000c09947 */ /* 0x000fd80003800000 */
[----:B------:R-:W-:Y:S02]  /*1800*/  PLOP3.LUT P0, PT, PT, PT, PT, 0x8, 0x80 ;  /* 0x000000000080781c */ /* 0x000fe40003f0e170 */
[----:B------:R-:W-:-:S11]  /*1810*/  IADD3 R0, PT, PT, R4, -0xc, RZ ;  /* 0xfffffff404007810 */ /* 0x000fd60007ffe0ff */
.L_x_78:
[----:B------:R-:W-:-:S05]  /*1820*/  IMAD.WIDE R8, R17, 0x4, R6 ;  /* 0x0000000411087825 */ /* 0x000fca00078e0206 */
        /* <DEDUP_REMOVED lines=15> */
[----:B------:R-:W-:-:S03]  /*1920*/  VIADD R9, R17, 0x8 ;  /* 0x0000000811097836 */ /* 0x000fc60000000000 */
        /* <DEDUP_REMOVED lines=9> */
[----:B------:R-:W-:-:S03]  /*19c0*/  IADD3 R11, PT, PT, R17, 0xc, RZ ;  /* 0x0000000c110b7810 */ /* 0x000fc60007ffe0ff */
        /* <DEDUP_REMOVED lines=13> */
[----:B------:R-:W-:-:S05]  /*1aa0*/  IADD3 R8, P2, PT, R2, 0x40, RZ ;  /* 0x0000004002087810 */ /* 0x000fca0007f5e0ff */
[----:B------:R-:W-:Y:S01]  /*1ab0*/  IMAD.X R9, RZ, RZ, R3, P2 ;  /* 0x000000ffff097224 */ /* 0x000fe200010e0603 */
[----:B--2---:R0:W-:Y:S02]  /*1ac0*/  STG.E desc[UR6][R2.64+0x34], R5 ;  /* 0x0000340502007986 */ /* 0x0041e4000c101906 */
[----:B0-----:R-:W-:Y:S01]  /*1ad0*/  MOV R2, R8 ;  /* 0x0000000800027202 */ /* 0x001fe20000000f00 */
[----:B------:R-:W-:Y:S01]  /*1ae0*/  IMAD.MOV.U32 R3, RZ, RZ, R9 ;  /* 0x000000ffff037224 */ /* 0x000fe200078e0009 */
[----:B------:R-:W-:Y:S06]  /*1af0*/  @!P1 BRA `(.L_x_78) ;  /* 0xfffffffc00489947 */ /* 0x000fec000383ffff */
.L_x_77:
[----:B------:R-:W-:Y:S05]  /*1b00*/  BSYNC.RECONVERGENT B2 ;  /* 0x0000000000027941 */ /* 0x000fea0003800200 */
.L_x_76:
[----:B------:R-:W-:Y:S01]  /*1b10*/  IMAD.IADD R0, R4, 0x1, -R17 ;  /* 0x0000000104007824 */ /* 0x000fe200078e0a11 */
[----:B------:R-:W-:Y:S04]  /*1b20*/  BSSY.RECONVERGENT B2, `(.L_x_79) ;  /* 0x000001c000027945 */ /* 0x000fe80003800200 */
        /* <DEDUP_REMOVED lines=8> */
[----:B------:R-:W-:-:S03]  /*1bb0*/  IADD3 R11, PT, PT, R17, 0x4, RZ ;  /* 0x00000004110b7810 */ /* 0x000fc60007ffe0ff */
        /* <DEDUP_REMOVED lines=13> */
[----:B------:R-:W-:Y:S01]  /*1c90*/  PLOP3.LUT P0, PT, PT, PT, PT, 0x8, 0x80 ;  /* 0x000000000080781c */ /* 0x000fe20003f0e170 */
[----:B------:R-:W-:Y:S01]  /*1ca0*/  VIADD R17, R17, 0x8 ;  /* 0x0000000811117836 */ /* 0x000fe20000000000 */
[----:B--2---:R0:W-:Y:S02]  /*1cb0*/  STG.E desc[UR6][R2.64+0x14], R15 ;  /* 0x0000140f02007986 */ /* 0x0041e4000c101906 */
[----:B0-----:R-:W-:Y:S01]  /*1cc0*/  MOV R2, R0 ;  /* 0x0000000000027202 */ /* 0x001fe20000000f00 */
[----:B------:R-:W-:-:S08]  /*1cd0*/  IMAD.MOV.U32 R3, RZ, RZ, R9 ;  /* 0x000000ffff037224 */ /* 0x000fd000078e0009 */
.L_x_80:
[----:B------:R-:W-:Y:S05]  /*1ce0*/  BSYNC.RECONVERGENT B2 ;  /* 0x0000000000027941 */ /* 0x000fea0003800200 */
.L_x_79:
[----:B------:R-:W-:-:S13]  /*1cf0*/  ISETP.LT.OR P0, PT, R17, R4, P0 ;  /* 0x000000041100720c */ /* 0x000fda0000701670 */
[----:B------:R-:W-:Y:S05]  /*1d00*/  @!P0 EXIT ;  /* 0x000000000000894d */ /* 0x000fea0003800000 */
[----:B------:R-:W-:-:S05]  /*1d10*/  IMAD.WIDE R6, R17, 0x4, R6 ;  /* 0x0000000411067825 */ /* 0x000fca00078e0206 */
[----:B------:R-:W2:Y:S04]  /*1d20*/  LDG.E R5, desc[UR6][R6.64+-0x8] ;  /* 0xfffff80606057981 */ /* 0x000ea8000c1e1900 */
[----:B--2---:R-:W-:Y:S04]  /*1d30*/  STG.E desc[UR6][R2.64+-0x8], R5 ;  /* 0xfffff80502007986 */ /* 0x004fe8000c101906 */
[----:B------:R-:W2:Y:S04]  /*1d40*/  LDG.E R9, desc[UR6][R6.64+-0x4] ;  /* 0xfffffc0606097981 */ /* 0x000ea8000c1e1900 */
[----:B--2---:R-:W-:Y:S04]  /*1d50*/  STG.E desc[UR6][R2.64+-0x4], R9 ;  /* 0xfffffc0902007986 */ /* 0x004fe8000c101906 */
[----:B------:R-:W2:Y:S04]  /*1d60*/  LDG.E R11, desc[UR6][R6.64] ;  /* 0x00000006060b7981 */ /* 0x000ea8000c1e1900 */
[----:B--2---:R-:W-:Y:S04]  /*1d70*/  STG.E desc[UR6][R2.64], R11 ;  /* 0x0000000b02007986 */ /* 0x004fe8000c101906 */
[----:B------:R-:W2:Y:S04]  /*1d80*/  LDG.E R13, desc[UR6][R6.64+0x4] ;  /* 0x00000406060d7981 */ /* 0x000ea8000c1e1900 */
[----:B--2---:R-:W-:Y:S01]  /*1d90*/  STG.E desc[UR6][R2.64+0x4], R13 ;  /* 0x0000040d02007986 */ /* 0x004fe2000c101906 */
[----:B------:R-:W-:Y:S05]  /*1da0*/  EXIT ;  /* 0x000000000000794d */ /* 0x000fea0003800000 */
.L_x_81:
        /* <DEDUP_REMOVED lines=13> */
.L_x_84:


//--------------------- .text._Z8gpu_warmv        --------------------------
	.section	.text._Z8gpu_warmv,"ax",@progbits
	.align	128
        .global         _Z8gpu_warmv
        .type           _Z8gpu_warmv,@function
        .size           _Z8gpu_warmv,(.L_x_85 - _Z8gpu_warmv)
        .other          _Z8gpu_warmv,@"STO_CUDA_ENTRY STV_DEFAULT"
_Z8gpu_warmv:
.text._Z8gpu_warmv:
[----:B------:R-:W-:Y:S01]  /*0000*/  LDC R1, c[0x0][0x37c] ;  /* 0x0000df00ff017b82 */ /* 0x000fe20000000800 */
[----:B------:R-:W-:Y:S05]  /*0010*/  EXIT ;  /* 0x000000000000794d */ /* 0x000fea0003800000 */
.L_x_82:
        /* <DEDUP_REMOVED lines=14> */
.L_x_85:


//--------------------- .nv.shared._Z15gpu_merge_tiledPfiS_iS_i --------------------------
	.section	.nv.shared._Z15gpu_merge_tiledPfiS_iS_i,"aw",@nobits
	.sectionflags	@""
	.align	16
	.zero		1024


//--------------------- .nv.shared.reserved.0     --------------------------
	.section	.nv.shared.reserved.0,"aw",@nobits
	.weak		__nv_reservedSMEM_offset_0_alias
	.size		__nv_reservedSMEM_offset_0_alias, 0, 64
	.other		__nv_reservedSMEM_offset_0_alias,@"STO_CUDA_RESERVED_SHARED STV_DEFAULT"
__nv_reservedSMEM_offset_0_alias:
	.zero		0
	.zero		64


//--------------------- .nv.shared._Z15gpu_merge_basicPfiS_iS_ --------------------------
	.section	.nv.shared._Z15gpu_merge_basicPfiS_iS_,"aw",@nobits
	.sectionflags	@""
	.align	16
	.zero		1024


//--------------------- .nv.shared._Z8gpu_warmv   --------------------------
	.section	.nv.shared._Z8gpu_warmv,"aw",@nobits
	.sectionflags	@""
	.align	16
	.zero		1024


//--------------------- .nv.constant0._Z15gpu_merge_tiledPfiS_iS_i --------------------------
	.section	.nv.constant0._Z15gpu_merge_tiledPfiS_iS_i,"a",@progbits
	.sectionflags	@""
	.align	4
.nv.constant0._Z15gpu_merge_tiledPfiS_iS_i:
	.zero		940


//--------------------- .nv.constant0._Z15gpu_merge_basicPfiS_iS_ --------------------------
	.section	.nv.constant0._Z15gpu_merge_basicPfiS_iS_,"a",@progbits
	.sectionflags	@""
	.align	4
.nv.constant0._Z15gpu_merge_basicPfiS_iS_:
	.zero		936


//--------------------- .nv.constant0._Z8gpu_warmv --------------------------
	.section	.nv.constant0._Z8gpu_warmv,"a",@progbits
	.sectionflags	@""
	.align	4
.nv.constant0._Z8gpu_warmv:
	.zero		896


//--------------------- SYMBOLS --------------------------

	.type		.nv.reservedSmem.offset0,@object
	.size		.nv.reservedSmem.offset0,0x4
	.type		.nv.reservedSmem.cap,@object
	.size		.nv.reservedSmem.cap,0x4
